	.target	sm_100a

	.elftype	@"ET_EXEC"


//--------------------- .note.nv.tkinfo           --------------------------
	.section	.note.nv.tkinfo,"",@"SHT_NOTE"
	.sectionflags	@"SHF_NOTE_NV_TKINFO"
	.tkinfo
        /*0018*/ 	.word	0x00000081
        /*0030*/ 	.string	""
        /*0030*/ 	.string	"ptxas-blackwell"
        /*0030*/ 	.string	"Cuda compilation tools, release 12.9, V12.9.86"
        /*0030*/ 	.string	"Build cuda_12.9.r12.9/compiler.36037853_0"
        /*0030*/ 	.string	"-v  -suppress-debug-info  -lineinfo  -arch sm_100a "



//--------------------- .note.nv.cuver            --------------------------
	.section	.note.nv.cuver,"",@"SHT_NOTE"
	.sectionflags	@"SHF_NOTE_NV_CUVER"
        /*0018*/ 	.short	0x0001
        /*001a*/ 	.short	0x0064
        /*001c*/ 	.short	0x0001
        /*001e*/ 	.short	0x0000
        /*0020*/ 	.short	0x0001
        /*0022*/ 	.short	0x0000


//--------------------- .nv.info                  --------------------------
	.section	.nv.info,"",@"SHT_CUDA_INFO"
	.align	4


	//----- nvinfo : EIATTR_REGCOUNT
	.align		4
        /*0000*/ 	.byte	0x04, 0x2f
        /*0002*/ 	.short	(.L_4 - .L_3)
	.align		4
.L_3:
        /*0004*/ 	.word	index@(gluon_mma)
        /*0008*/ 	.word	0x000000c1


	//----- nvinfo : EIATTR_FRAME_SIZE
	.align		4
.L_4:
        /*000c*/ 	.byte	0x04, 0x11
        /*000e*/ 	.short	(.L_6 - .L_5)
	.align		4
.L_5:
        /*0010*/ 	.word	index@($__internal_2_$__cuda_sm10x_tcgen05_guardrail_trap_unallocated_columns_being_dealloced)
        /*0014*/ 	.word	0x00000000


	//----- nvinfo : EIATTR_FRAME_SIZE
	.align		4
.L_6:
        /*0018*/ 	.byte	0x04, 0x11
        /*001a*/ 	.short	(.L_8 - .L_7)
	.align		4
.L_7:
        /*001c*/ 	.word	index@($__internal_1_$__cuda_sm10x_tcgen05_guardrail_trap_phase_invalid_during_alloc)
        /*0020*/ 	.word	0x00000000


	//----- nvinfo : EIATTR_FRAME_SIZE
	.align		4
.L_8:
        /*0024*/ 	.byte	0x04, 0x11
        /*0026*/ 	.short	(.L_10 - .L_9)
	.align		4
.L_9:
        /*0028*/ 	.word	index@($__internal_0_$__cuda_sm10x_tcgen05_guardrail_trap_col_being_dealloced_not_returned_by_alloc)
        /*002c*/ 	.word	0x00000000


	//----- nvinfo : EIATTR_FRAME_SIZE
	.align		4
.L_10:
        /*0030*/ 	.byte	0x04, 0x11
        /*0032*/ 	.short	(.L_12 - .L_11)
	.align		4
.L_11:
        /*0034*/ 	.word	index@(gluon_mma)
        /*0038*/ 	.word	0x00000000


	//----- nvinfo : EIATTR_MIN_STACK_SIZE
	.align		4
.L_12:
        /*003c*/ 	.byte	0x04, 0x12
        /*003e*/ 	.short	(.L_14 - .L_13)
	.align		4
.L_13:
        /*0040*/ 	.word	index@(gluon_mma)
        /*0044*/ 	.word	0x00000000
.L_14:


//--------------------- .nv.info.gluon_mma        --------------------------
	.section	.nv.info.gluon_mma,"",@"SHT_CUDA_INFO"
	.sectionflags	@""
	.align	4


	//----- nvinfo : EIATTR_CUDA_API_VERSION
	.align		4
        /*0000*/ 	.byte	0x04, 0x37
        /*0002*/ 	.short	(.L_16 - .L_15)
.L_15:
        /*0004*/ 	.word	0x00000081


	//----- nvinfo : EIATTR_KPARAM_INFO
	.align		4
.L_16:
        /*0008*/ 	.byte	0x04, 0x17
        /*000a*/ 	.short	(.L_18 - .L_17)
.L_17:
        /*000c*/ 	.word	0x00000000
        /*0010*/ 	.short	0x0004
        /*0012*/ 	.short	0x0020
        /*0014*/ 	.byte	0x00, 0xf4, 0x21, 0x00


	//----- nvinfo : EIATTR_KPARAM_INFO
	.align		4
.L_18:
        /*0018*/ 	.byte	0x04, 0x17
        /*001a*/ 	.short	(.L_20 - .L_19)
.L_19:
        /*001c*/ 	.word	0x00000000
        /*0020*/ 	.short	0x0003
        /*0022*/ 	.short	0x0018
        /*0024*/ 	.byte	0x00, 0xf4, 0x21, 0x00


	//----- nvinfo : EIATTR_KPARAM_INFO
	.align		4
.L_20:
        /*0028*/ 	.byte	0x04, 0x17
        /*002a*/ 	.short	(.L_22 - .L_21)
.L_21:
        /*002c*/ 	.word	0x00000000
        /*0030*/ 	.short	0x0002
        /*0032*/ 	.short	0x0010
        /*0034*/ 	.byte	0x00, 0xf4, 0x21, 0x00


	//----- nvinfo : EIATTR_KPARAM_INFO
	.align		4
.L_22:
        /*0038*/ 	.byte	0x04, 0x17
        /*003a*/ 	.short	(.L_24 - .L_23)
.L_23:
        /*003c*/ 	.word	0x00000000
        /*0040*/ 	.short	0x0001
        /*0042*/ 	.short	0x0008
        /*0044*/ 	.byte	0x00, 0xf4, 0x21, 0x00


	//----- nvinfo : EIATTR_KPARAM_INFO
	.align		4
.L_24:
        /*0048*/ 	.byte	0x04, 0x17
        /*004a*/ 	.short	(.L_26 - .L_25)
.L_25:
        /*004c*/ 	.word	0x00000000
        /*0050*/ 	.short	0x0000
        /*0052*/ 	.short	0x0000
        /*0054*/ 	.byte	0x00, 0xf4, 0x21, 0x00


	//----- nvinfo : EIATTR_AT_ENTRY_FRAGMENTS
	.align		4
.L_26:
        /*0058*/ 	.byte	0x04, 0x4f
        /*005a*/ 	.short	(.L_28 - .L_27)


	//   ....[0]....
.L_27:
        /*005c*/ 	.word	0x00000004


	//----- nvinfo : EIATTR_RESERVED_SMEM_USED
	.align		4
.L_28:
        /*0060*/ 	.byte	0x01, 0x41
	.zero		2


	//----- nvinfo : EIATTR_SPARSE_MMA_MASK
	.align		4
        /*0064*/ 	.byte	0x03, 0x50
        /*0066*/ 	.short	0x0000


	//----- nvinfo : EIATTR_TCGEN05_1CTA_USED
	.align		4
        /*0068*/ 	.byte	0x01, 0x51
	.zero		2


	//----- nvinfo : EIATTR_MAXREG_COUNT
	.align		4
        /*006c*/ 	.byte	0x03, 0x1b
        /*006e*/ 	.short	0x00ff


	//----- nvinfo : EIATTR_NUM_BARRIERS
	.align		4
        /*0070*/ 	.byte	0x02, 0x4c
        /*0072*/ 	.byte	0x01
	.zero		1


	//----- nvinfo : EIATTR_INT_WARP_WIDE_INSTR_OFFSETS
	.align		4
        /*0074*/ 	.byte	0x04, 0x31
        /*0076*/ 	.short	(.L_30 - .L_29)


	//   ....[0]....
.L_29:
        /*0078*/ 	.word	0x00001b10


	//   ....[1]....
        /*007c*/ 	.word	0x00001b20


	//   ....[2]....
        /*0080*/ 	.word	0x000025e0


	//   ....[3]....
        /*0084*/ 	.word	0x000025f0


	//   ....[4]....
        /*0088*/ 	.word	0x000040e0


	//   ....[5]....
        /*008c*/ 	.word	0x00004130


	//----- nvinfo : EIATTR_COOP_GROUP_MASK_REGIDS
	.align		4
.L_30:
        /*0090*/ 	.byte	0x04, 0x29
        /*0092*/ 	.short	(.L_32 - .L_31)


	//   ....[0]....
.L_31:
        /*0094*/ 	.word	0xffffffff


	//   ....[1]....
        /*0098*/ 	.word	0xffffffff


	//   ....[2]....
        /*009c*/ 	.word	0xffffffff


	//   ....[3]....
        /*00a0*/ 	.word	0xffffffff


	//----- nvinfo : EIATTR_COOP_GROUP_INSTR_OFFSETS
	.align		4
.L_32:
        /*00a4*/ 	.byte	0x04, 0x28
        /*00a6*/ 	.short	(.L_34 - .L_33)


	//   ....[0]....
.L_33:
        /*00a8*/ 	.word	0x00000050


	//   ....[1]....
        /*00ac*/ 	.word	0x00000310


	//   ....[2]....
        /*00b0*/ 	.word	0x00003f70


	//   ....[3]....
        /*00b4*/ 	.word	0x000041e0


	//----- nvinfo : EIATTR_VRC_CTA_INIT_COUNT
	.align		4
.L_34:
        /*00b8*/ 	.byte	0x02, 0x4a
        /*00ba*/ 	.byte	0x80
	.zero		1


	//----- nvinfo : EIATTR_MBARRIER_INSTR_OFFSETS
	.align		4
        /*00bc*/ 	.byte	0x04, 0x39
        /*00be*/ 	.short	(.L_36 - .L_35)


	//   ....[0]....
.L_35:
        /*00c0*/ 	.word	0x00002370
        /*00c4*/ 	.word	0x000000ff
        /*00c8*/ 	.word	0x00008000
        /*00cc*/ 	.short	0x0100
        /*00ce*/ 	.byte	0x07
	.zero		1


	//   ....[1]....
        /*00d0*/ 	.word	0x00002660
        /*00d4*/ 	.word	0x000000ff
        /*00d8*/ 	.word	0x00008000
        /*00dc*/ 	.short	0x010a
        /*00de*/ 	.byte	0x07
	.zero		1


	//   ....[2]....
        /*00e0*/ 	.word	0x000027b0
        /*00e4*/ 	.word	0x000000ff
        /*00e8*/ 	.word	0x00008000
        /*00ec*/ 	.short	0x0108
        /*00ee*/ 	.byte	0x07
	.zero		1


	//   ....[3]....
        /*00f0*/ 	.word	0x00004200
        /*00f4*/ 	.word	0x000000ff
        /*00f8*/ 	.word	0x00008000
        /*00fc*/ 	.short	0x010a
        /*00fe*/ 	.byte	0x07
	.zero		1


	//----- nvinfo : EIATTR_NUM_MBARRIERS
	.align		4
.L_36:
        /*0100*/ 	.byte	0x03, 0x38
        /*0102*/ 	.short	0x0001


	//----- nvinfo : EIATTR_EXIT_INSTR_OFFSETS
	.align		4
        /*0104*/ 	.byte	0x04, 0x1c
        /*0106*/ 	.short	(.L_38 - .L_37)


	//   ....[0]....
.L_37:
        /*0108*/ 	.word	0x000041f0


	//----- nvinfo : EIATTR_REQNTID
	.align		4
.L_38:
        /*010c*/ 	.byte	0x04, 0x10
        /*010e*/ 	.short	(.L_40 - .L_39)
.L_39:
        /*0110*/ 	.word	0x00000080
        /*0114*/ 	.word	0x00000001
        /*0118*/ 	.word	0x00000001


	//----- nvinfo : EIATTR_CRS_STACK_SIZE
	.align		4
.L_40:
        /*011c*/ 	.byte	0x04, 0x1e
        /*011e*/ 	.short	(.L_42 - .L_41)
.L_41:
        /*0120*/ 	.word	0x00000000


	//----- nvinfo : EIATTR_CBANK_PARAM_SIZE
	.align		4
.L_42:
        /*0124*/ 	.byte	0x03, 0x19
        /*0126*/ 	.short	0x0028


	//----- nvinfo : EIATTR_PARAM_CBANK
	.align		4
        /*0128*/ 	.byte	0x04, 0x0a
        /*012a*/ 	.short	(.L_44 - .L_43)
	.align		4
.L_43:
        /*012c*/ 	.word	index@(.nv.constant0.gluon_mma)
        /*0130*/ 	.short	0x0380
        /*0132*/ 	.short	0x0028


	//----- nvinfo : EIATTR_SW_WAR
	.align		4
.L_44:
        /*0134*/ 	.byte	0x04, 0x36
        /*0136*/ 	.short	(.L_46 - .L_45)
.L_45:
        /*0138*/ 	.word	0x00000008
.L_46:


//--------------------- .nv.compat                --------------------------
	.section	.nv.compat,"",@"SHT_CUDA_COMPAT_INFO"
	.align	4
        /*0000*/ 	.byte	0x02, 0x02, 0x02, 0x00, 0x02, 0x05, 0x05, 0x00, 0x02, 0x03, 0x00, 0x00, 0x02, 0x06, 0x01, 0x00


//--------------------- .nv.callgraph             --------------------------
	.section	.nv.callgraph,"",@"SHT_CUDA_CALLGRAPH"
	.align	4
	.sectionentsize	8
	.align		4
        /*0000*/ 	.word	0x00000000
	.align		4
        /*0004*/ 	.word	0xffffffff
	.align		4
        /*0008*/ 	.word	0x00000000
	.align		4
        /*000c*/ 	.word	0xfffffffe
	.align		4
        /*0010*/ 	.word	0x00000000
	.align		4
        /*0014*/ 	.word	0xfffffffd
	.align		4
        /*0018*/ 	.word	0x00000000
	.align		4
        /*001c*/ 	.word	0xfffffffc


//--------------------- .text.gluon_mma           --------------------------
	.section	.text.gluon_mma,"ax",@progbits
	.align	128
        .global         gluon_mma
        .type           gluon_mma,@function
        .size           gluon_mma,(.L_x_15 - gluon_mma)
        .other          gluon_mma,@"STO_CUDA_ENTRY STV_DEFAULT"
gluon_mma:
.text.gluon_mma:
[----:B------:R-:W0:Y:S01]  /*0000*/  LDC R1, c[0x0][0x37c] ;  /* 0x0000df00ff017b82 */ /* 0x000e220000000800 */
[----:B------:R-:W1:Y:S02]  /*0010*/  S2R R132, SR_TID.X ;  /* 0x0000000000847919 */ /* 0x000e640000002100 */
[----:B-1----:R-:W-:-:S13]  /*0020*/  ISETP.GE.U32.AND P1, PT, R132, 0x20, PT ;  /* 0x000000208400780c */ /* 0x002fda0003f26070 */
[----:B------:R-:W-:Y:S05]  /*0030*/  @P1 BRA `(.L_x_0) ;  /* 0x0000000000b81947 */ /* 0x000fea0003800000 */
[----:B------:R-:W1:Y:S01]  /*0040*/  S2UR UR6, SR_CgaCtaId ;  /* 0x00000000000679c3 */ /* 0x000e620000008800 */
[----:B------:R-:W-:Y:S01]  /*0050*/  NOP ;  /* 0x0000000000007918 */ /* 0x000fe20000000000 */
[----:B------:R-:W-:Y:S02]  /*0060*/  UMOV UR4, 0x40 ;  /* 0x0000004000047882 */ /* 0x000fe40000000000 */
[----:B-1----:R-:W-:-:S09]  /*0070*/  ULEA UR4, UR6, UR4, 0x18 ;  /* 0x0000000406047291 */ /* 0x002fd2000f8ec0ff */
[----:B------:R-:W1:Y:S01]  /*0080*/  LDS.U8 R0, [UR4] ;  /* 0x00000004ff007984 */ /* 0x000e620008000000 */
[----:B------:R-:W-:Y:S02]  /*0090*/  UMOV UR4, 0x400 ;  /* 0x0000040000047882 */ /* 0x000fe40000000000 */
[----:B------:R-:W-:Y:S01]  /*00a0*/  ULEA UR4, UR6, UR4, 0x18 ;  /* 0x0000000406047291 */ /* 0x000fe2000f8ec0ff */
[----:B-1----:R-:W-:-:S13]  /*00b0*/  ISETP.NE.AND P0, PT, R0, RZ, PT ;  /* 0x000000ff0000720c */ /* 0x002fda0003f05270 */
[----:B------:R-:W-:Y:S05]  /*00c0*/  @P0 BRA `(.L_x_1) ;  /* 0x00000000007c0947 */ /* 0x000fea0003800000 */
[----:B------:R-:W-:-:S13]  /*00d0*/  ELECT P0, URZ, PT ;  /* 0x0000000000ff782f */ /* 0x000fda0003800000 */
[----:B------:R-:W-:Y:S05]  /*00e0*/  @!P0 BRA `(.L_x_2) ;  /* 0x0000000000848947 */ /* 0x000fea0003800000 */
[----:B------:R-:W-:Y:S01]  /*00f0*/  UMOV UR5, 0x4 ;  /* 0x0000000400057882 */ /* 0x000fe20000000000 */
[----:B------:R-:W-:Y:S02]  /*0100*/  IMAD.MOV.U32 R4, RZ, RZ, 0x1 ;  /* 0x00000001ff047424 */ /* 0x000fe400078e00ff */
[----:B------:R-:W-:Y:S02]  /*0110*/  IMAD.MOV.U32 R5, RZ, RZ, 0xf ;  /* 0x0000000fff057424 */ /* 0x000fe400078e00ff */
[----:B------:R-:W-:Y:S04]  /*0120*/  DEPBAR.LE SB1, 0x36 ;  /* 0x00009d800000791a */ /* 0x000fe80000000000 */
[----:B------:R-:W1:Y:S02]  /*0130*/  UTCATOMSWS.FIND_AND_SET.ALIGN UP0, UR5, UR5 ;  /* 0x00000005000575e3 */ /* 0x000e640008000800 */
[----:B-1----:R-:W-:-:S04]  /*0140*/  PLOP3.LUT P0, PT, PT, PT, UP0, 0x80, 0x8 ;  /* 0x000000000008781c */ /* 0x002fc80003f0f008 */
[----:B------:R-:W-:-:S04]  /*0150*/  SEL R0, RZ, 0xffffffff, !P0 ;  /* 0xffffffffff007807 */ /* 0x000fc80004000000 */
[----:B------:R-:W-:Y:S01]  /*0160*/  ISETP.NE.AND P0, PT, R0, RZ, PT ;  /* 0x000000ff0000720c */ /* 0x000fe20003f05270 */
[----:B------:R-:W-:-:S12]  /*0170*/  IMAD.U32 R0, RZ, RZ, UR5 ;  /* 0x00000005ff007e24 */ /* 0x000fd8000f8e00ff */
[----:B------:R-:W-:Y:S05]  /*0180*/  @P0 BRA `(.L_x_3) ;  /* 0x0000000000240947 */ /* 0x000fea0003800000 */
.L_x_4:
[----:B------:R-:W-:Y:S05]  /*0190*/  NANOSLEEP 0x64 ;  /* 0x000000640000795d */ /* 0x000fea0003800000 */
[----:B------:R-:W-:-:S05]  /*01a0*/  UMOV UR5, 0x4 ;  /* 0x0000000400057882 */ /* 0x000fca0000000000 */
[----:B------:R-:W-:Y:S04]  /*01b0*/  DEPBAR.LE SB1, 0x36 ;  /* 0x00009d800000791a */ /* 0x000fe80000000000 */
[----:B------:R-:W1:Y:S02]  /*01c0*/  UTCATOMSWS.FIND_AND_SET.ALIGN UP0, UR5, UR5 ;  /* 0x00000005000575e3 */ /* 0x000e640008000800 */
[----:B-1----:R-:W-:-:S04]  /*01d0*/  PLOP3.LUT P0, PT, PT, PT, UP0, 0x80, 0x8 ;  /* 0x000000000008781c */ /* 0x002fc80003f0f008 */
[----:B------:R-:W-:-:S04]  /*01e0*/  SEL R0, RZ, 0xffffffff, !P0 ;  /* 0xffffffffff007807 */ /* 0x000fc80004000000 */
[----:B------:R-:W-:Y:S01]  /*01f0*/  ISETP.NE.AND P0, PT, R0, RZ, PT ;  /* 0x000000ff0000720c */ /* 0x000fe20003f05270 */
[----:B------:R-:W-:-:S12]  /*0200*/  IMAD.U32 R0, RZ, RZ, UR5 ;  /* 0x00000005ff007e24 */ /* 0x000fd8000f8e00ff */
[----:B------:R-:W-:Y:S05]  /*0210*/  @!P0 BRA `(.L_x_4) ;  /* 0xfffffffc00dc8947 */ /* 0x000fea000383ffff */
.L_x_3:
[C---:B------:R-:W-:Y:S01]  /*0220*/  VIADD R3, R0.reuse, 0x10 ;  /* 0x0000001000037836 */ /* 0x040fe20000000000 */
[----:B------:R-:W-:Y:S01]  /*0230*/  UMOV UR5, 0x50 ;  /* 0x0000005000057882 */ /* 0x000fe20000000000 */
[----:B------:R-:W-:Y:S01]  /*0240*/  SHF.L.U32 R2, R5, R0, RZ ;  /* 0x0000000005027219 */ /* 0x000fe200000006ff */
[----:B------:R-:W-:Y:S01]  /*0250*/  ULEA UR5, UR6, UR5, 0x18 ;  /* 0x0000000506057291 */ /* 0x000fe2000f8ec0ff */
[----:B------:R-:W-:Y:S01]  /*0260*/  IMAD.SHL.U32 R0, R0, 0x20, RZ ;  /* 0x0000002000007824 */ /* 0x000fe200078e00ff */
[----:B------:R-:W-:-:S04]  /*0270*/  SHF.L.U32 R3, R4, R3, RZ ;  /* 0x0000000304037219 */ /* 0x000fc800000006ff */
[----:B------:R-:W-:-:S05]  /*0280*/  LOP3.LUT R2, R3, R2, RZ, 0xfc, !PT ;  /* 0x0000000203027212 */ /* 0x000fca00078efcff */
[----:B------:R1:W-:Y:S04]  /*0290*/  ATOMS.OR RZ, [UR5], R2 ;  /* 0x00000002ffff798c */ /* 0x0003e8000b000005 */
[----:B------:R1:W-:Y:S01]  /*02a0*/  STS [UR4], R0 ;  /* 0x00000000ff007988 */ /* 0x0003e20008000804 */
[----:B------:R-:W-:Y:S05]  /*02b0*/  BRA `(.L_x_2) ;  /* 0x0000000000107947 */ /* 0x000fea0003800000 */
.L_x_1:
[----:B------:R-:W-:Y:S01]  /*02c0*/  IMAD.MOV.U32 R0, RZ, RZ, -0x1 ;  /* 0xffffffffff007424 */ /* 0x000fe200078e00ff */
[----:B------:R-:W-:-:S04]  /*02d0*/  MOV R2, 0x300 ;  /* 0x0000030000027802 */ /* 0x000fc80000000f00 */
[----:B------:R1:W-:Y:S03]  /*02e0*/  STS [UR4], R0 ;  /* 0x00000000ff007988 */ /* 0x0003e60008000804 */
[----:B01----:R-:W-:Y:S05]  /*02f0*/  CALL.REL.NOINC `($__internal_1_$__cuda_sm10x_tcgen05_guardrail_trap_phase_invalid_during_alloc) ;  /* 0x0000003c00d87944 */ /* 0x003fea0003c00000 */
.L_x_2:
[----:B------:R-:W-:Y:S05]  /*0300*/  WARPSYNC.ALL ;  /* 0x0000000000007948 */ /* 0x000fea0003800000 */
[----:B------:R-:W-:Y:S01]  /*0310*/  NOP ;  /* 0x0000000000007918 */ /* 0x000fe20000000000 */
.L_x_0:
[----:B------:R-:W2:Y:S01]  /*0320*/  LDC.64 R106, c[0x0][0x380] ;  /* 0x0000e000ff6a7b82 */ /* 0x000ea20000000a00 */
[----:B------:R-:W-:Y:S01]  /*0330*/  SHF.R.U32.HI R3, RZ, 0x5, R132 ;  /* 0x00000005ff037819 */ /* 0x000fe20000011684 */
[----:B------:R-:W-:Y:S01]  /*0340*/  UMOV UR7, 0x400 ;  /* 0x0000040000077882 */ /* 0x000fe20000000000 */
[C---:B------:R-:W-:Y:S01]  /*0350*/  LOP3.LUT R149, R132.reuse, 0x60, RZ, 0xc0, !PT ;  /* 0x0000006084957812 */ /* 0x040fe200078ec0ff */
[----:B------:R-:W3:Y:S01]  /*0360*/  LDCU.64 UR12, c[0x0][0x358] ;  /* 0x00006b00ff0c77ac */ /* 0x000ee20008000a00 */
[----:B------:R-:W-:Y:S02]  /*0370*/  SGXT.U32 R3, R3, 0x2 ;  /* 0x000000020303781a */ /* 0x000fe40000000000 */
[----:B------:R-:W-:Y:S01]  /*0380*/  LOP3.LUT R145, R132, 0x1f, RZ, 0xc0, !PT ;  /* 0x0000001f84917812 */ /* 0x000fe200078ec0ff */
[----:B------:R-:W4:Y:S01]  /*0390*/  S2UR UR6, SR_CgaCtaId ;  /* 0x00000000000679c3 */ /* 0x000f220000008800 */
[----:B-1----:R-:W-:Y:S01]  /*03a0*/  IMAD.SHL.U32 R0, R149, 0x2, RZ ;  /* 0x0000000295007824 */ /* 0x002fe200078e00ff */
[----:B------:R-:W-:-:S02]  /*03b0*/  LOP3.LUT R73, R3, 0x4, RZ, 0xfc, !PT ;  /* 0x0000000403497812 */ /* 0x000fc400078efcff */
[C---:B------:R-:W-:Y:S02]  /*03c0*/  LOP3.LUT R71, R3.reuse, 0x8, RZ, 0xfc, !PT ;  /* 0x0000000803477812 */ /* 0x040fe400078efcff */
[C---:B------:R-:W-:Y:S02]  /*03d0*/  LOP3.LUT R69, R3.reuse, 0xc, RZ, 0xfc, !PT ;  /* 0x0000000c03457812 */ /* 0x040fe400078efcff */
[----:B------:R-:W-:Y:S01]  /*03e0*/  LOP3.LUT R67, R3, 0x10, RZ, 0xfc, !PT ;  /* 0x0000001003437812 */ /* 0x000fe200078efcff */
[----:B------:R-:W-:Y:S01]  /*03f0*/  IMAD.SHL.U32 R2, R71, 0x40, RZ ;  /* 0x0000004047027824 */ /* 0x000fe200078e00ff */
[----:B------:R-:W-:Y:S01]  /*0400*/  LOP3.LUT R65, R3, 0x14, RZ, 0xfc, !PT ;  /* 0x0000001403417812 */ /* 0x000fe200078efcff */
[----:B------:R-:W-:Y:S01]  /*0410*/  IMAD.SHL.U32 R4, R69, 0x40, RZ ;  /* 0x0000004045047824 */ /* 0x000fe200078e00ff */
[----:B------:R-:W-:Y:S01]  /*0420*/  LOP3.LUT R63, R3, 0x18, RZ, 0xfc, !PT ;  /* 0x00000018033f7812 */ /* 0x000fe200078efcff */
[----:B------:R-:W-:Y:S01]  /*0430*/  IMAD.SHL.U32 R6, R67, 0x40, RZ ;  /* 0x0000004043067824 */ /* 0x000fe200078e00ff */
[----:B------:R-:W-:Y:S01]  /*0440*/  LOP3.LUT R57, R3, 0x1c, RZ, 0xfc, !PT ;  /* 0x0000001c03397812 */ /* 0x000fe200078efcff */
[----:B------:R-:W-:Y:S01]  /*0450*/  IMAD.SHL.U32 R8, R65, 0x40, RZ ;  /* 0x0000004041087824 */ /* 0x000fe200078e00ff */
[-C--:B--2---:R-:W-:Y:S01]  /*0460*/  LEA R34, P0, R149, R106.reuse, 0x2 ;  /* 0x0000006a95227211 */ /* 0x084fe200078010ff */
[----:B------:R-:W-:Y:S01]  /*0470*/  IMAD.SHL.U32 R10, R63, 0x40, RZ ;  /* 0x000000403f0a7824 */ /* 0x000fe200078e00ff */
[----:B------:R-:W-:Y:S01]  /*0480*/  LEA R36, P6, R73, R106, 0x7 ;  /* 0x0000006a49247211 */ /* 0x000fe200078c38ff */
[----:B------:R-:W-:Y:S01]  /*0490*/  IMAD.SHL.U32 R12, R57, 0x40, RZ ;  /* 0x00000040390c7824 */ /* 0x000fe200078e00ff */
[----:B------:R-:W-:Y:S01]  /*04a0*/  LEA.HI.X R35, R0, R107, RZ, 0x1, P0 ;  /* 0x0000006b00237211 */ /* 0x000fe200000f0cff */
[----:B------:R-:W-:Y:S01]  /*04b0*/  IMAD.SHL.U32 R0, R73, 0x40, RZ ;  /* 0x0000004049007824 */ /* 0x000fe200078e00ff */
[----:B------:R-:W-:-:S02]  /*04c0*/  LOP3.LUT R55, R3, 0x20, RZ, 0xfc, !PT ;  /* 0x0000002003377812 */ /* 0x000fc400078efcff */
[C---:B------:R-:W-:Y:S01]  /*04d0*/  LOP3.LUT R53, R3.reuse, 0x24, RZ, 0xfc, !PT ;  /* 0x0000002403357812 */ /* 0x040fe200078efcff */
[----:B----4-:R-:W-:Y:S01]  /*04e0*/  ULEA UR7, UR6, UR7, 0x18 ;  /* 0x0000000706077291 */ /* 0x010fe2000f8ec0ff */
        /* <DEDUP_REMOVED lines=8> */
[----:B------:R-:W-:Y:S01]  /*0570*/  LEA.HI.X R37, R0, R107, RZ, 0x1, P6 ;  /* 0x0000006b00257211 */ /* 0x000fe200030f0cff */
[----:B------:R-:W-:Y:S01]  /*0580*/  IMAD.SHL.U32 R22, R45, 0x40, RZ ;  /* 0x000000402d167824 */ /* 0x000fe200078e00ff */
[-C--:B------:R-:W-:Y:S01]  /*0590*/  LEA R38, P5, R71, R106.reuse, 0x7 ;  /* 0x0000006a47267211 */ /* 0x080fe200078a38ff */
[----:B------:R-:W-:Y:S01]  /*05a0*/  IMAD.SHL.U32 R24, R41, 0x40, RZ ;  /* 0x0000004029187824 */ /* 0x000fe200078e00ff */
[-C--:B------:R-:W-:Y:S01]  /*05b0*/  LEA R42, P2, R69, R106.reuse, 0x7 ;  /* 0x0000006a452a7211 */ /* 0x080fe200078438ff */
[----:B------:R-:W-:Y:S01]  /*05c0*/  IMAD.WIDE.U32 R36, R145, 0x2, R36 ;  /* 0x0000000291247825 */ /* 0x000fe200078e0024 */
[----:B------:R-:W-:Y:S01]  /*05d0*/  BAR.SYNC.DEFER_BLOCKING 0x0 ;  /* 0x0000000000007b1d */ /* 0x000fe20000010000 */
[----:B------:R-:W-:-:S02]  /*05e0*/  LEA R46, P0, R67, R106, 0x7 ;  /* 0x0000006a432e7211 */ /* 0x000fc400078038ff */
[-C--:B------:R-:W-:Y:S01]  /*05f0*/  LEA R94, P4, R65, R106.reuse, 0x7 ;  /* 0x0000006a415e7211 */ /* 0x080fe200078838ff */
[----:B------:R-:W-:Y:S01]  /*0600*/  IMAD.WIDE.U32 R34, R145, 0x2, R34 ;  /* 0x0000000291227825 */ /* 0x000fe200078e0022 */
[-C--:B------:R-:W-:Y:S02]  /*0610*/  LEA R96, P3, R63, R106.reuse, 0x7 ;  /* 0x0000006a3f607211 */ /* 0x080fe400078638ff */
[----:B------:R-:W-:Y:S02]  /*0620*/  LEA R98, P6, R57, R106, 0x7 ;  /* 0x0000006a39627211 */ /* 0x000fe400078c38ff */
        /* <DEDUP_REMOVED lines=10> */
[-C--:B------:R-:W-:Y:S01]  /*06d0*/  LEA.HI.X R39, R2, R107.reuse, RZ, 0x1, P5 ;  /* 0x0000006b02277211 */ /* 0x080fe200028f0cff */
[----:B------:R-:W-:Y:S01]  /*06e0*/  IMAD.SHL.U32 R40, R185, 0x40, RZ ;  /* 0x00000040b9287824 */ /* 0x000fe200078e00ff */
[-C--:B------:R-:W-:Y:S01]  /*06f0*/  LEA.HI.X R43, R4, R107.reuse, RZ, 0x1, P2 ;  /* 0x0000006b042b7211 */ /* 0x080fe200010f0cff */
[----:B------:R-:W-:Y:S01]  /*0700*/  IMAD.SHL.U32 R44, R163, 0x40, RZ ;  /* 0x00000040a32c7824 */ /* 0x000fe200078e00ff */
[----:B------:R-:W-:-:S02]  /*0710*/  LEA.HI.X R47, R6, R107, RZ, 0x1, P0 ;  /* 0x0000006b062f7211 */ /* 0x000fc400000f0cff */
[-C--:B------:R-:W-:Y:S02]  /*0720*/  LEA.HI.X R95, R8, R107.reuse, RZ, 0x1, P4 ;  /* 0x0000006b085f7211 */ /* 0x080fe400020f0cff */
[-C--:B------:R-:W-:Y:S02]  /*0730*/  LEA.HI.X R97, R10, R107.reuse, RZ, 0x1, P3 ;  /* 0x0000006b0a617211 */ /* 0x080fe400018f0cff */
[----:B------:R-:W-:Y:S02]  /*0740*/  LEA.HI.X R99, R12, R107, RZ, 0x1, P6 ;  /* 0x0000006b0c637211 */ /* 0x000fe400030f0cff */
[-C--:B------:R-:W-:Y:S02]  /*0750*/  LEA R100, P5, R55, R106.reuse, 0x7 ;  /* 0x0000006a37647211 */ /* 0x080fe400078a38ff */
[-C--:B------:R-:W-:Y:S02]  /*0760*/  LEA R102, P2, R53, R106.reuse, 0x7 ;  /* 0x0000006a35667211 */ /* 0x080fe400078438ff */
[----:B------:R-:W-:-:S02]  /*0770*/  LEA R104, P0, R51, R106, 0x7 ;  /* 0x0000006a33687211 */ /* 0x000fc400078038ff */
[-C--:B------:R-:W-:Y:S02]  /*0780*/  LEA R88, P4, R49, R106.reuse, 0x7 ;  /* 0x0000006a31587211 */ /* 0x080fe400078838ff */
        /* <DEDUP_REMOVED lines=26> */
[-C--:B------:R-:W-:Y:S02]  /*0930*/  LEA.HI.X R83, R26, R107.reuse, RZ, 0x1, P5 ;  /* 0x0000006b1a537211 */ /* 0x080fe400028f0cff */
[-C--:B------:R-:W-:Y:S02]  /*0940*/  LEA.HI.X R85, R28, R107.reuse, RZ, 0x1, P2 ;  /* 0x0000006b1c557211 */ /* 0x080fe400010f0cff */
[----:B------:R-:W-:-:S02]  /*0950*/  LEA.HI.X R87, R30, R107, RZ, 0x1, P0 ;  /* 0x0000006b1e577211 */ /* 0x000fc400000f0cff */
[-C--:B------:R-:W-:Y:S02]  /*0960*/  LEA.HI.X R77, R32, R107.reuse, RZ, 0x1, P4 ;  /* 0x0000006b204d7211 */ /* 0x080fe400020f0cff */
[-C--:B------:R-:W-:Y:S02]  /*0970*/  LEA.HI.X R79, R40, R107.reuse, RZ, 0x1, P3 ;  /* 0x0000006b284f7211 */ /* 0x080fe400018f0cff */
[----:B------:R-:W-:Y:S02]  /*0980*/  LEA.HI.X R81, R44, R107, RZ, 0x1, P6 ;  /* 0x0000006b2c517211 */ /* 0x000fe400030f0cff */
[C---:B------:R-:W-:Y:S02]  /*0990*/  LOP3.LUT R135, R3.reuse, 0x68, RZ, 0xfc, !PT ;  /* 0x0000006803877812 */ /* 0x040fe400078efcff */
[C---:B------:R-:W-:Y:S02]  /*09a0*/  LOP3.LUT R143, R3.reuse, 0x6c, RZ, 0xfc, !PT ;  /* 0x0000006c038f7812 */ /* 0x040fe400078efcff */
[----:B------:R-:W-:-:S02]  /*09b0*/  LOP3.LUT R141, R3, 0x70, RZ, 0xfc, !PT ;  /* 0x00000070038d7812 */ /* 0x000fc400078efcff */
[C---:B------:R-:W-:Y:S02]  /*09c0*/  LOP3.LUT R137, R3.reuse, 0x74, RZ, 0xfc, !PT ;  /* 0x0000007403897812 */ /* 0x040fe400078efcff */
[----:B------:R-:W-:Y:S01]  /*09d0*/  LOP3.LUT R133, R3, 0x78, RZ, 0xfc, !PT ;  /* 0x0000007803857812 */ /* 0x000fe200078efcff */
[----:B------:R-:W-:Y:S01]  /*09e0*/  IMAD.WIDE.U32 R38, R145, 0x2, R38 ;  /* 0x0000000291267825 */ /* 0x000fe200078e0026 */
[-C--:B------:R-:W-:Y:S02]  /*09f0*/  LEA R60, P5, R161, R106.reuse, 0x7 ;  /* 0x0000006aa13c7211 */ /* 0x080fe400078a38ff */
[-C--:B------:R-:W-:Y:S01]  /*0a00*/  LEA R58, P2, R159, R106.reuse, 0x7 ;  /* 0x0000006a9f3a7211 */ /* 0x080fe200078438ff */
[----:B------:R-:W-:Y:S01]  /*0a10*/  IMAD.WIDE.U32 R96, R145, 0x2, R96 ;  /* 0x0000000291607825 */ /* 0x000fe200078e0060 */
[-C--:B------:R-:W-:Y:S02]  /*0a20*/  LEA R4, P0, R157, R106.reuse, 0x7 ;  /* 0x0000006a9d047211 */ /* 0x080fe400078038ff */
[-C--:B------:R-:W-:Y:S01]  /*0a30*/  LEA R24, P4, R155, R106.reuse, 0x7 ;  /* 0x0000006a9b187211 */ /* 0x080fe200078838ff */
[----:B------:R-:W-:Y:S01]  /*0a40*/  IMAD.WIDE.U32 R94, R145, 0x2, R94 ;  /* 0x00000002915e7825 */ /* 0x000fe200078e005e */
[----:B------:R-:W-:-:S02]  /*0a50*/  LEA R20, P3, R139, R106, 0x7 ;  /* 0x0000006a8b147211 */ /* 0x000fc400078638ff */
[-C--:B------:R-:W-:Y:S01]  /*0a60*/  LEA R18, P6, R147, R106.reuse, 0x7 ;  /* 0x0000006a93127211 */ /* 0x080fe200078c38ff */
[----:B------:R-:W-:Y:S01]  /*0a70*/  IMAD.SHL.U32 R66, R143, 0x40, RZ ;  /* 0x000000408f427824 */ /* 0x000fe200078e00ff */
[----:B------:R-:W-:Y:S01]  /*0a80*/  LOP3.LUT R3, R3, 0x7c, RZ, 0xfc, !PT ;  /* 0x0000007c03037812 */ /* 0x000fe200078efcff */
[----:B------:R-:W-:Y:S01]  /*0a90*/  IMAD.SHL.U32 R70, R137, 0x40, RZ ;  /* 0x0000004089467824 */ /* 0x000fe200078e00ff */
[-C--:B------:R-:W-:Y:S01]  /*0aa0*/  LEA.HI.X R61, R48, R107.reuse, RZ, 0x1, P5 ;  /* 0x0000006b303d7211 */ /* 0x080fe200028f0cff */
[----:B------:R-:W-:Y:S01]  /*0ab0*/  IMAD.WIDE.U32 R88, R145, 0x2, R88 ;  /* 0x0000000291587825 */ /* 0x000fe200078e0058 */
[-C--:B------:R-:W-:Y:S02]  /*0ac0*/  LEA.HI.X R59, R50, R107.reuse, RZ, 0x1, P2 ;  /* 0x0000006b323b7211 */ /* 0x080fe400010f0cff */
[-C--:B------:R-:W-:Y:S01]  /*0ad0*/  LEA.HI.X R5, R52, R107.reuse, RZ, 0x1, P0 ;  /* 0x0000006b34057211 */ /* 0x080fe200000f0cff */
[----:B------:R-:W-:Y:S01]  /*0ae0*/  IMAD.SHL.U32 R64, R135, 0x40, RZ ;  /* 0x0000004087407824 */ /* 0x000fe200078e00ff */
[-C--:B------:R-:W-:Y:S01]  /*0af0*/  LEA.HI.X R25, R54, R107.reuse, RZ, 0x1, P4 ;  /* 0x0000006b36197211 */ /* 0x080fe200020f0cff */
[----:B------:R-:W-:Y:S01]  /*0b00*/  IMAD.SHL.U32 R68, R141, 0x40, RZ ;  /* 0x000000408d447824 */ /* 0x000fe200078e00ff */
[-C--:B------:R-:W-:Y:S01]  /*0b10*/  LEA.HI.X R21, R56, R107.reuse, RZ, 0x1, P3 ;  /* 0x0000006b38157211 */ /* 0x080fe200018f0cff */
[----:B------:R-:W-:Y:S01]  /*0b20*/  IMAD.SHL.U32 R72, R133, 0x40, RZ ;  /* 0x0000004085487824 */ /* 0x000fe200078e00ff */
[----:B------:R-:W-:Y:S01]  /*0b30*/  LEA.HI.X R19, R62, R107, RZ, 0x1, P6 ;  /* 0x0000006b3e137211 */ /* 0x000fe200030f0cff */
[----:B------:R-:W-:Y:S01]  /*0b40*/  IMAD.WIDE.U32 R90, R145, 0x2, R90 ;  /* 0x00000002915a7825 */ /* 0x000fe200078e005a */
[----:B------:R-:W-:-:S02]  /*0b50*/  LEA R12, P5, R135, R106, 0x7 ;  /* 0x0000006a870c7211 */ /* 0x000fc400078a38ff */
[-C--:B------:R-:W-:Y:S01]  /*0b60*/  LEA R14, P2, R143, R106.reuse, 0x7 ;  /* 0x0000006a8f0e7211 */ /* 0x080fe200078438ff */
[----:B------:R-:W-:Y:S01]  /*0b70*/  IMAD.WIDE.U32 R92, R145, 0x2, R92 ;  /* 0x00000002915c7825 */ /* 0x000fe200078e005c */
[-C--:B------:R-:W-:Y:S02]  /*0b80*/  LEA R16, P0, R141, R106.reuse, 0x7 ;  /* 0x0000006a8d107211 */ /* 0x080fe400078038ff */
[-C--:B------:R-:W-:Y:S01]  /*0b90*/  LEA R6, P4, R137, R106.reuse, 0x7 ;  /* 0x0000006a89067211 */ /* 0x080fe200078838ff */
[----:B------:R-:W-:Y:S01]  /*0ba0*/  IMAD.WIDE.U32 R86, R145, 0x2, R86 ;  /* 0x0000000291567825 */ /* 0x000fe200078e0056 */
[-C--:B------:R-:W-:Y:S02]  /*0bb0*/  LEA R8, P3, R133, R106.reuse, 0x7 ;  /* 0x0000006a85087211 */ /* 0x080fe400078638ff */
[C---:B------:R-:W-:Y:S01]  /*0bc0*/  LEA R10, P6, R3.reuse, R106, 0x7 ;  /* 0x0000006a030a7211 */ /* 0x040fe200078c38ff */
[----:B------:R-:W-:Y:S01]  /*0bd0*/  IMAD.SHL.U32 R74, R3, 0x40, RZ ;  /* 0x00000040034a7824 */ /* 0x000fe200078e00ff */
[----:B------:R-:W1:Y:S01]  /*0be0*/  LDS R106, [UR7] ;  /* 0x00000007ff6a7984 */ /* 0x000e620008000800 */
[----:B------:R-:W-:-:S02]  /*0bf0*/  LEA.HI.X R15, R66, R107, RZ, 0x1, P2 ;  /* 0x0000006b420f7211 */ /* 0x000fc400010f0cff */
[-C--:B------:R-:W-:Y:S01]  /*0c00*/  LEA.HI.X R7, R70, R107.reuse, RZ, 0x1, P4 ;  /* 0x0000006b46077211 */ /* 0x080fe200020f0cff */
[----:B------:R-:W-:Y:S01]  /*0c10*/  BAR.SYNC.DEFER_BLOCKING 0x0 ;  /* 0x0000000000007b1d */ /* 0x000fe20000010000 */
[C---:B------:R-:W-:Y:S01]  /*0c20*/  IMAD.WIDE.U32 R84, R145.reuse, 0x2, R84 ;  /* 0x0000000291547825 */ /* 0x040fe200078e0054 */
[-C--:B------:R-:W-:Y:S02]  /*0c30*/  LEA.HI.X R13, R64, R107.reuse, RZ, 0x1, P5 ;  /* 0x0000006b400d7211 */ /* 0x080fe400028f0cff */
[-C--:B------:R-:W-:Y:S02]  /*0c40*/  LEA.HI.X R17, R68, R107.reuse, RZ, 0x1, P0 ;  /* 0x0000006b44117211 */ /* 0x080fe400000f0cff */
[-C--:B------:R-:W-:Y:S02]  /*0c50*/  LEA.HI.X R9, R72, R107.reuse, RZ, 0x1, P3 ;  /* 0x0000006b48097211 */ /* 0x080fe400018f0cff */
[----:B------:R-:W-:Y:S01]  /*0c60*/  LEA.HI.X R11, R74, R107, RZ, 0x1, P6 ;  /* 0x0000006b4a0b7211 */ /* 0x000fe200030f0cff */
[----:B---3--:R-:W5:Y:S04]  /*0c70*/  LDG.E.U16 R26, desc[UR12][R36.64] ;  /* 0x0000000c241a7981 */ /* 0x008f68000c1e1500 */
[----:B------:R-:W5:Y:S04]  /*0c80*/  LDG.E.U16 R27, desc[UR12][R36.64+0x40] ;  /* 0x0000400c241b7981 */ /* 0x000f68000c1e1500 */
[----:B------:R-:W5:Y:S04]  /*0c90*/  LDG.E.U16 R28, desc[UR12][R38.64] ;  /* 0x0000000c261c7981 */ /* 0x000f68000c1e1500 */
[----:B------:R-:W5:Y:S04]  /*0ca0*/  LDG.E.U16 R29, desc[UR12][R38.64+0x40] ;  /* 0x0000400c261d7981 */ /* 0x000f68000c1e1500 */
[----:B------:R-:W5:Y:S04]  /*0cb0*/  LDG.E.U16 R37, desc[UR12][R96.64] ;  /* 0x0000000c60257981 */ /* 0x000f68000c1e1500 */
[----:B------:R-:W5:Y:S04]  /*0cc0*/  LDG.E.U16 R22, desc[UR12][R34.64] ;  /* 0x0000000c22167981 */ /* 0x000f68000c1e1500 */
[----:B------:R2:W5:Y:S04]  /*0cd0*/  LDG.E.U16 R38, desc[UR12][R96.64+0x40] ;  /* 0x0000400c60267981 */ /* 0x000568000c1e1500 */
[----:B------:R-:W5:Y:S04]  /*0ce0*/  LDG.E.U16 R23, desc[UR12][R34.64+0x40] ;  /* 0x0000400c22177981 */ /* 0x000f68000c1e1500 */
[----:B------:R-:W5:Y:S01]  /*0cf0*/  LDG.E.U16 R36, desc[UR12][R94.64+0x40] ;  /* 0x0000400c5e247981 */ /* 0x000f62000c1e1500 */
[----:B--2---:R-:W-:-:S02]  /*0d00*/  IMAD.WIDE.U32 R96, R145, 0x2, R4 ;  /* 0x0000000291607825 */ /* 0x004fc400078e0004 */
[----:B------:R-:W2:Y:S01]  /*0d10*/  LDC.64 R4, c[0x0][0x388] ;  /* 0x0000e200ff047b82 */ /* 0x000ea20000000a00 */
[----:B------:R-:W5:Y:S04]  /*0d20*/  LDG.E.U16 R50, desc[UR12][R88.64] ;  /* 0x0000000c58327981 */ /* 0x000f68000c1e1500 */
[----:B------:R3:W5:Y:S04]  /*0d30*/  LDG.E.U16 R35, desc[UR12][R94.64] ;  /* 0x0000000c5e237981 */ /* 0x000768000c1e1500 */
[----:B------:R4:W5:Y:S04]  /*0d40*/  LDG.E.U16 R52, desc[UR12][R88.64+0x40] ;  /* 0x0000400c58347981 */ /* 0x000968000c1e1500 */
[----:B------:R-:W5:Y:S01]  /*0d50*/  LDG.E.U16 R54, desc[UR12][R90.64] ;  /* 0x0000000c5a367981 */ /* 0x000f62000c1e1500 */
[----:B---3--:R-:W-:-:S03]  /*0d60*/  IMAD.WIDE.U32 R94, R145, 0x2, R82 ;  /* 0x00000002915e7825 */ /* 0x008fc600078e0052 */
[----:B------:R3:W5:Y:S01]  /*0d70*/  LDG.E.U16 R56, desc[UR12][R90.64+0x40] ;  /* 0x0000400c5a387981 */ /* 0x000762000c1e1500 */
[----:B----4-:R-:W-:-:S03]  /*0d80*/  IMAD.WIDE.U32 R88, R145, 0x2, R76 ;  /* 0x0000000291587825 */ /* 0x010fc600078e004c */
[----:B------:R-:W5:Y:S04]  /*0d90*/  LDG.E.U16 R66, desc[UR12][R94.64] ;  /* 0x0000000c5e427981 */ /* 0x000f68000c1e1500 */
[----:B------:R4:W5:Y:S01]  /*0da0*/  LDG.E.U16 R70, desc[UR12][R94.64+0x40] ;  /* 0x0000400c5e467981 */ /* 0x000962000c1e1500 */
[----:B---3--:R-:W-:-:S03]  /*0db0*/  IMAD.WIDE.U32 R90, R145, 0x2, R78 ;  /* 0x00000002915a7825 */ /* 0x008fc600078e004e */
[----:B------:R-:W5:Y:S04]  /*0dc0*/  LDG.E.U16 R62, desc[UR12][R92.64] ;  /* 0x0000000c5c3e7981 */ /* 0x000f68000c1e1500 */
[----:B------:R3:W5:Y:S01]  /*0dd0*/  LDG.E.U16 R64, desc[UR12][R92.64+0x40] ;  /* 0x0000400c5c407981 */ /* 0x000762000c1e1500 */
[----:B----4-:R-:W-:-:S03]  /*0de0*/  IMAD.WIDE.U32 R94, R145, 0x2, R60 ;  /* 0x00000002915e7825 */ /* 0x010fc600078e003c */
[----:B------:R-:W5:Y:S04]  /*0df0*/  LDG.E.U16 R72, desc[UR12][R86.64] ;  /* 0x0000000c56487981 */ /* 0x000f68000c1e1500 */
[----:B------:R4:W5:Y:S01]  /*0e00*/  LDG.E.U16 R82, desc[UR12][R86.64+0x40] ;  /* 0x0000400c56527981 */ /* 0x000962000c1e1500 */
[----:B---3--:R-:W-:-:S03]  /*0e10*/  IMAD.WIDE.U32 R92, R145, 0x2, R80 ;  /* 0x00000002915c7825 */ /* 0x008fc600078e0050 */
[----:B------:R-:W5:Y:S01]  /*0e20*/  LDG.E.U16 R76, desc[UR12][R88.64] ;  /* 0x0000000c584c7981 */ /* 0x000f62000c1e1500 */
[----:B------:R-:W-:-:S03]  /*0e30*/  IMAD.WIDE.U32 R12, R145, 0x2, R12 ;  /* 0x00000002910c7825 */ /* 0x000fc600078e000c */
[----:B------:R3:W5:Y:S01]  /*0e40*/  LDG.E.U16 R78, desc[UR12][R88.64+0x40] ;  /* 0x0000400c584e7981 */ /* 0x000762000c1e1500 */
[----:B----4-:R-:W-:-:S03]  /*0e50*/  IMAD.WIDE.U32 R86, R145, 0x2, R58 ;  /* 0x0000000291567825 */ /* 0x010fc600078e003a */
[----:B------:R-:W5:Y:S01]  /*0e60*/  LDG.E.U16 R68, desc[UR12][R84.64] ;  /* 0x0000000c54447981 */ /* 0x000f62000c1e1500 */
[----:B------:R-:W-:-:S03]  /*0e70*/  IMAD.SHL.U32 R158, R149, 0x4, RZ ;  /* 0x00000004959e7824 */ /* 0x000fc600078e00ff */
[----:B------:R-:W5:Y:S01]  /*0e80*/  LDG.E.U16 R74, desc[UR12][R84.64+0x40] ;  /* 0x0000400c544a7981 */ /* 0x000f62000c1e1500 */
[----:B---3--:R-:W-:-:S03]  /*0e90*/  IMAD.WIDE.U32 R88, R145, 0x2, R24 ;  /* 0x0000000291587825 */ /* 0x008fc600078e0018 */
[----:B------:R-:W5:Y:S04]  /*0ea0*/  LDG.E.U16 R58, desc[UR12][R94.64] ;  /* 0x0000000c5e3a7981 */ /* 0x000f68000c1e1500 */
[----:B------:R3:W5:Y:S04]  /*0eb0*/  LDG.E.U16 R60, desc[UR12][R94.64+0x40] ;  /* 0x0000400c5e3c7981 */ /* 0x000768000c1e1500 */
[----:B------:R-:W5:Y:S04]  /*0ec0*/  LDG.E.U16 R61, desc[UR12][R96.64] ;  /* 0x0000000c603d7981 */ /* 0x000f68000c1e1500 */
[----:B------:R2:W5:Y:S01]  /*0ed0*/  LDG.E.U16 R84, desc[UR12][R96.64+0x40] ;  /* 0x0000400c60547981 */ /* 0x000562000c1e1500 */
[----:B---3--:R-:W-:-:S03]  /*0ee0*/  IMAD.WIDE.U32 R94, R145, 0x2, R16 ;  /* 0x00000002915e7825 */ /* 0x008fc600078e0010 */
[----:B------:R-:W5:Y:S04]  /*0ef0*/  LDG.E.U16 R77, desc[UR12][R90.64] ;  /* 0x0000000c5a4d7981 */ /* 0x000f68000c1e1500 */
[----:B------:R3:W5:Y:S01]  /*0f00*/  LDG.E.U16 R80, desc[UR12][R90.64+0x40] ;  /* 0x0000400c5a507981 */ /* 0x000762000c1e1500 */
[----:B--2---:R-:W-:-:S03]  /*0f10*/  LEA R96, P0, R149, R4, 0x3 ;  /* 0x0000000495607211 */ /* 0x004fc600078018ff */
[----:B------:R-:W5:Y:S01]  /*0f20*/  LDG.E.U16 R79, desc[UR12][R92.64] ;  /* 0x0000000c5c4f7981 */ /* 0x000f62000c1e1500 */
[----:B------:R-:W-:-:S03]  /*0f30*/  IMAD.WIDE.U32 R14, R145, 0x2, R14 ;  /* 0x00000002910e7825 */ /* 0x000fc600078e000e */
[----:B------:R2:W5:Y:S01]  /*0f40*/  LDG.E.U16 R81, desc[UR12][R92.64+0x40] ;  /* 0x0000400c5c517981 */ /* 0x000562000c1e1500 */
[----:B---3--:R-:W-:Y:S01]  /*0f50*/  IMAD.WIDE.U32 R90, R145, 0x2, R20 ;  /* 0x00000002915a7825 */ /* 0x008fe200078e0014 */
[----:B------:R-:W-:Y:S02]  /*0f60*/  LEA.HI.X R97, R158, R5, RZ, 0x1, P0 ;  /* 0x000000059e617211 */ /* 0x000fe400000f0cff */
[----:B------:R-:W5:Y:S01]  /*0f70*/  LDG.E.U16 R59, desc[UR12][R86.64] ;  /* 0x0000000c563b7981 */ /* 0x000f62000c1e1500 */
[----:B------:R-:W-:-:S03]  /*0f80*/  IMAD.SHL.U32 R134, R75, 0x80, RZ ;  /* 0x000000804b867824 */ /* 0x000fc600078e00ff */
[----:B------:R-:W5:Y:S01]  /*0f90*/  LDG.E.U16 R83, desc[UR12][R86.64+0x40] ;  /* 0x0000400c56537981 */ /* 0x000f62000c1e1500 */
[----:B--2---:R-:W-:-:S03]  /*0fa0*/  IMAD.WIDE.U32 R92, R145, 0x2, R18 ;  /* 0x00000002915c7825 */ /* 0x004fc600078e0012 */
[----:B------:R-:W5:Y:S01]  /*0fb0*/  LDG.E.U16 R18, desc[UR12][R88.64] ;  /* 0x0000000c58127981 */ /* 0x000f62000c1e1500 */
[----:B------:R-:W-:-:S03]  /*0fc0*/  IMAD.SHL.U32 R0, R73, 0x80, RZ ;  /* 0x0000008049007824 */ /* 0x000fc600078e00ff */
[----:B------:R-:W5:Y:S01]  /*0fd0*/  LDG.E.U16 R20, desc[UR12][R88.64+0x40] ;  /* 0x0000400c58147981 */ /* 0x000f62000c1e1500 */
[----:B------:R-:W-:-:S03]  /*0fe0*/  IMAD.WIDE.U32 R98, R145, 0x2, R98 ;  /* 0x0000000291627825 */ /* 0x000fc600078e0062 */
[----:B------:R-:W5:Y:S04]  /*0ff0*/  LDG.E.U16 R16, desc[UR12][R12.64] ;  /* 0x0000000c0c107981 */ /* 0x000f68000c1e1500 */
[----:B------:R2:W5:Y:S04]  /*1000*/  LDG.E.U16 R85, desc[UR12][R12.64+0x40] ;  /* 0x0000400c0c557981 */ /* 0x000568000c1e1500 */
[----:B------:R-:W5:Y:S04]  /*1010*/  LDG.E.U16 R86, desc[UR12][R94.64] ;  /* 0x0000000c5e567981 */ /* 0x000f68000c1e1500 */
[----:B------:R3:W5:Y:S01]  /*1020*/  LDG.E.U16 R88, desc[UR12][R94.64+0x40] ;  /* 0x0000400c5e587981 */ /* 0x000762000c1e1500 */
[----:B--2---:R-:W-:Y:S01]  /*1030*/  LEA R12, P0, R73, R4, 0x8 ;  /* 0x00000004490c7211 */ /* 0x004fe200078040ff */
[----:B------:R-:W-:-:S02]  /*1040*/  IMAD.WIDE.U32 R6, R145, 0x2, R6 ;  /* 0x0000000291067825 */ /* 0x000fc400078e0006 */
[----:B------:R-:W5:Y:S01]  /*1050*/  LDG.E.U16 R17, desc[UR12][R14.64] ;  /* 0x0000000c0e117981 */ /* 0x000f62000c1e1500 */
[-C--:B------:R-:W-:Y:S01]  /*1060*/  LEA.HI.X R13, R0, R5.reuse, RZ, 0x1, P0 ;  /* 0x00000005000d7211 */ /* 0x080fe200000f0cff */
[----:B------:R-:W-:Y:S02]  /*1070*/  IMAD.WIDE.U32 R8, R145, 0x2, R8 ;  /* 0x0000000291087825 */ /* 0x000fe400078e0008 */
[----:B------:R2:W5:Y:S01]  /*1080*/  LDG.E.U16 R87, desc[UR12][R14.64+0x40] ;  /* 0x0000400c0e577981 */ /* 0x000562000c1e1500 */
[----:B---3--:R-:W-:Y:S01]  /*1090*/  LEA R94, P2, R75, R4, 0x8 ;  /* 0x000000044b5e7211 */ /* 0x008fe200078440ff */
[----:B------:R-:W-:Y:S02]  /*10a0*/  IMAD.WIDE.U32 R10, R145, 0x2, R10 ;  /* 0x00000002910a7825 */ /* 0x000fe400078e000a */
[----:B------:R-:W5:Y:S01]  /*10b0*/  LDG.E.U16 R39, desc[UR12][R98.64] ;  /* 0x0000000c62277981 */ /* 0x000f62000c1e1500 */
[----:B------:R-:W-:Y:S01]  /*10c0*/  LEA.HI.X R95, R134, R5, RZ, 0x1, P2 ;  /* 0x00000005865f7211 */ /* 0x000fe200010f0cff */
[----:B------:R-:W-:-:S02]  /*10d0*/  IMAD.SHL.U32 R2, R71, 0x80, RZ ;  /* 0x0000008047027824 */ /* 0x000fc400078e00ff */
[----:B------:R-:W5:Y:S01]  /*10e0*/  LDG.E.U16 R40, desc[UR12][R98.64+0x40] ;  /* 0x0000400c62287981 */ /* 0x000f62000c1e1500 */
[----:B--2---:R-:W-:-:S03]  /*10f0*/  LEA R14, P2, R71, R4, 0x8 ;  /* 0x00000004470e7211 */ /* 0x004fc600078440ff */
[----:B------:R-:W5:Y:S01]  /*1100*/  LDG.E.U16 R19, desc[UR12][R90.64] ;  /* 0x0000000c5a137981 */ /* 0x000f62000c1e1500 */
[----:B------:R-:W-:Y:S01]  /*1110*/  IMAD.SHL.U32 R156, R69, 0x80, RZ ;  /* 0x00000080459c7824 */ /* 0x000fe200078e00ff */
[----:B------:R-:W-:Y:S02]  /*1120*/  LEA.HI.X R15, R2, R5, RZ, 0x1, P2 ;  /* 0x00000005020f7211 */ /* 0x000fe400010f0cff */
[----:B------:R-:W5:Y:S01]  /*1130*/  LDG.E.U16 R24, desc[UR12][R90.64+0x40] ;  /* 0x0000400c5a187981 */ /* 0x000f62000c1e1500 */
[----:B------:R-:W-:-:S03]  /*1140*/  IMAD.SHL.U32 R138, R67, 0x80, RZ ;  /* 0x00000080438a7824 */ /* 0x000fc600078e00ff */
[----:B------:R-:W5:Y:S04]  /*1150*/  LDG.E.U16 R21, desc[UR12][R92.64] ;  /* 0x0000000c5c157981 */ /* 0x000f68000c1e1500 */
[----:B------:R-:W5:Y:S04]  /*1160*/  LDG.E.U16 R25, desc[UR12][R92.64+0x40] ;  /* 0x0000400c5c197981 */ /* 0x000f68000c1e1500 */
[----:B------:R-:W5:Y:S04]  /*1170*/  LDG.E.U16 R89, desc[UR12][R6.64] ;  /* 0x0000000c06597981 */ /* 0x000f68000c1e1500 */
[----:B------:R2:W5:Y:S04]  /*1180*/  LDG.E.U16 R90, desc[UR12][R6.64+0x40] ;  /* 0x0000400c065a7981 */ /* 0x000568000c1e1500 */
[----:B------:R-:W5:Y:S04]  /*1190*/  LDG.E.U16 R91, desc[UR12][R8.64] ;  /* 0x0000000c085b7981 */ /* 0x000f68000c1e1500 */
[----:B------:R3:W5:Y:S01]  /*11a0*/  LDG.E.U16 R92, desc[UR12][R8.64+0x40] ;  /* 0x0000400c085c7981 */ /* 0x000762000c1e1500 */
[----:B--2---:R-:W-:-:S03]  /*11b0*/  IMAD.WIDE.U32 R6, R145, 0x2, R96 ;  /* 0x0000000291067825 */ /* 0x004fc600078e0060 */
[----:B------:R-:W5:Y:S04]  /*11c0*/  LDG.E.U16 R93, desc[UR12][R10.64] ;  /* 0x0000000c0a5d7981 */ /* 0x000f68000c1e1500 */
[----:B------:R2:W5:Y:S01]  /*11d0*/  LDG.E.U16 R98, desc[UR12][R10.64+0x40] ;  /* 0x0000400c0a627981 */ /* 0x000562000c1e1500 */
[----:B---3--:R-:W-:Y:S01]  /*11e0*/  IMAD.WIDE.U32 R8, R145, 0x2, R12 ;  /* 0x0000000291087825 */ /* 0x008fe200078e000c */
[----:B------:R-:W-:Y:S02]  /*11f0*/  LEA R12, P0, R69, R4, 0x8 ;  /* 0x00000004450c7211 */ /* 0x000fe400078040ff */
[----:B------:R-:W5:Y:S01]  /*1200*/  LDG.E.U16 R71, desc[UR12][R6.64] ;  /* 0x0000000c06477981 */ /* 0x000f62000c1e1500 */
[----:B------:R-:W-:-:S03]  /*1210*/  IMAD.WIDE.U32 R42, R145, 0x2, R42 ;  /* 0x00000002912a7825 */ /* 0x000fc600078e002a */
[----:B------:R-:W5:Y:S01]  /*1220*/  LDG.E.U16 R73, desc[UR12][R6.64+0x40] ;  /* 0x0000400c06497981 */ /* 0x000f62000c1e1500 */
[----:B--2---:R-:W-:Y:S01]  /*1230*/  IMAD.WIDE.U32 R10, R145, 0x2, R94 ;  /* 0x00000002910a7825 */ /* 0x004fe200078e005e */
[-C--:B------:R-:W-:Y:S02]  /*1240*/  LEA R94, P2, R67, R4.reuse, 0x8 ;  /* 0x00000004435e7211 */ /* 0x080fe400078440ff */
[----:B------:R-:W5:Y:S01]  /*1250*/  LDG.E.U16 R75, desc[UR12][R6.64+0x80] ;  /* 0x0000800c064b7981 */ /* 0x000f62000c1e1500 */
[-C--:B------:R-:W-:Y:S01]  /*1260*/  LEA.HI.X R13, R156, R5.reuse, RZ, 0x1, P0 ;  /* 0x000000059c0d7211 */ /* 0x080fe200000f0cff */
[----:B------:R-:W-:Y:S01]  /*1270*/  IMAD.SHL.U32 R162, R65, 0x80, RZ ;  /* 0x0000008041a27824 */ /* 0x000fe200078e00ff */
[----:B------:R-:W-:Y:S01]  /*1280*/  LEA.HI.X R95, R138, R5, RZ, 0x1, P2 ;  /* 0x000000058a5f7211 */ /* 0x000fe200010f0cff */
[----:B------:R2:W5:Y:S01]  /*1290*/  LDG.E.U16 R96, desc[UR12][R6.64+0xc0] ;  /* 0x0000c00c06607981 */ /* 0x000562000c1e1500 */
[----:B------:R-:W-:Y:S02]  /*12a0*/  IMAD.SHL.U32 R152, R63, 0x80, RZ ;  /* 0x000000803f987824 */ /* 0x000fe400078e00ff */
[C---:B------:R-:W-:Y:S01]  /*12b0*/  IMAD.WIDE.U32 R100, R145.reuse, 0x2, R100 ;  /* 0x0000000291647825 */ /* 0x040fe200078e0064 */
[----:B------:R-:W5:Y:S04]  /*12c0*/  LDG.E.U16 R165, desc[UR12][R10.64] ;  /* 0x0000000c0aa57981 */ /* 0x000f68000c1e1500 */
[----:B------:R-:W5:Y:S01]  /*12d0*/  LDG.E.U16 R166, desc[UR12][R10.64+0x40] ;  /* 0x0000400c0aa67981 */ /* 0x000f62000c1e1500 */
[----:B------:R-:W-:Y:S01]  /*12e0*/  IMAD.WIDE.U32 R46, R145, 0x2, R46 ;  /* 0x00000002912e7825 */ /* 0x000fe200078e002e */
[----:B--2---:R-:W-:-:S02]  /*12f0*/  LEA R6, P2, R63, R4, 0x8 ;  /* 0x000000043f067211 */ /* 0x004fc400078440ff */
[----:B------:R-:W5:Y:S01]  /*1300*/  LDG.E.U16 R167, desc[UR12][R10.64+0x80] ;  /* 0x0000800c0aa77981 */ /* 0x000f62000c1e1500 */
[----:B------:R-:W-:-:S03]  /*1310*/  IMAD.WIDE.U32 R102, R145, 0x2, R102 ;  /* 0x0000000291667825 */ /* 0x000fc600078e0066 */
[----:B------:R2:W5:Y:S01]  /*1320*/  LDG.E.U16 R168, desc[UR12][R10.64+0xc0] ;  /* 0x0000c00c0aa87981 */ /* 0x000562000c1e1500 */
[C---:B------:R-:W-:Y:S01]  /*1330*/  IMAD.WIDE.U32 R104, R145.reuse, 0x2, R104 ;  /* 0x0000000291687825 */ /* 0x040fe200078e0068 */
[----:B------:R-:W-:Y:S02]  /*1340*/  LEA.HI.X R7, R152, R5, RZ, 0x1, P2 ;  /* 0x0000000598077211 */ /* 0x000fe400010f0cff */
[----:B------:R-:W5:Y:S01]  /*1350*/  LDG.E.U16 R30, desc[UR12][R42.64] ;  /* 0x0000000c2a1e7981 */ /* 0x000f62000c1e1500 */
[----:B------:R-:W-:-:S03]  /*1360*/  IMAD.WIDE.U32 R14, R145, 0x2, R14 ;  /* 0x00000002910e7825 */ /* 0x000fc600078e000e */
[----:B------:R-:W5:Y:S01]  /*1370*/  LDG.E.U16 R31, desc[UR12][R42.64+0x40] ;  /* 0x0000400c2a1f7981 */ /* 0x000f62000c1e1500 */
[----:B--2---:R-:W-:-:S03]  /*1380*/  LEA R10, P0, R65, R4, 0x8 ;  /* 0x00000004410a7211 */ /* 0x004fc600078040ff */
[----:B------:R-:W5:Y:S01]  /*1390*/  LDG.E.U16 R32, desc[UR12][R46.64] ;  /* 0x0000000c2e207981 */ /* 0x000f62000c1e1500 */
[----:B------:R-:W-:-:S03]  /*13a0*/  LEA.HI.X R11, R162, R5, RZ, 0x1, P0 ;  /* 0x00000005a20b7211 */ /* 0x000fc600000f0cff */
[----:B------:R-:W5:Y:S04]  /*13b0*/  LDG.E.U16 R34, desc[UR12][R46.64+0x40] ;  /* 0x0000400c2e227981 */ /* 0x000f68000c1e1500 */
[----:B------:R-:W5:Y:S04]  /*13c0*/  LDG.E.U16 R42, desc[UR12][R100.64] ;  /* 0x0000000c642a7981 */ /* 0x000f68000c1e1500 */
[----:B------:R-:W5:Y:S01]  /*13d0*/  LDG.E.U16 R43, desc[UR12][R100.64+0x40] ;  /* 0x0000400c642b7981 */ /* 0x000f62000c1e1500 */
[----:B------:R-:W-:-:S03]  /*13e0*/  IMAD.WIDE.U32 R10, R145, 0x2, R10 ;  /* 0x00000002910a7825 */ /* 0x000fc600078e000a */
[----:B------:R-:W5:Y:S01]  /*13f0*/  LDG.E.U16 R97, desc[UR12][R8.64] ;  /* 0x0000000c08617981 */ /* 0x000f62000c1e1500 */
[----:B------:R-:W-:-:S03]  /*1400*/  IMAD.SHL.U32 R150, R57, 0x80, RZ ;  /* 0x0000008039967824 */ /* 0x000fc600078e00ff */
[----:B------:R-:W5:Y:S04]  /*1410*/  LDG.E.U16 R99, desc[UR12][R8.64+0x40] ;  /* 0x0000400c08637981 */ /* 0x000f68000c1e1500 */
[----:B------:R-:W5:Y:S04]  /*1420*/  LDG.E.U16 R100, desc[UR12][R8.64+0x80] ;  /* 0x0000800c08647981 */ /* 0x000f68000c1e1500 */
[----:B------:R2:W5:Y:S04]  /*1430*/  LDG.E.U16 R101, desc[UR12][R8.64+0xc0] ;  /* 0x0000c00c08657981 */ /* 0x000568000c1e1500 */
[----:B------:R-:W5:Y:S04]  /*1440*/  LDG.E.U16 R44, desc[UR12][R102.64] ;  /* 0x0000000c662c7981 */ /* 0x000f68000c1e1500 */
[----:B------:R-:W5:Y:S01]  /*1450*/  LDG.E.U16 R46, desc[UR12][R102.64+0x40] ;  /* 0x0000400c662e7981 */ /* 0x000f62000c1e1500 */
[----:B--2---:R-:W-:-:S03]  /*1460*/  IMAD.WIDE.U32 R8, R145, 0x2, R94 ;  /* 0x0000000291087825 */ /* 0x004fc600078e005e */
[----:B------:R-:W5:Y:S04]  /*1470*/  LDG.E.U16 R47, desc[UR12][R104.64] ;  /* 0x0000000c682f7981 */ /* 0x000f68000c1e1500 */
[----:B------:R-:W5:Y:S04]  /*1480*/  LDG.E.U16 R48, desc[UR12][R104.64+0x40] ;  /* 0x0000400c68307981 */ /* 0x000f68000c1e1500 */
[----:B------:R-:W5:Y:S04]  /*1490*/  LDG.E.U16 R69, desc[UR12][R14.64] ;  /* 0x0000000c0e457981 */ /* 0x000f68000c1e1500 */
[----:B------:R-:W5:Y:S04]  /*14a0*/  LDG.E.U16 R102, desc[UR12][R14.64+0x40] ;  /* 0x0000400c0e667981 */ /* 0x000f68000c1e1500 */
[----:B------:R-:W5:Y:S04]  /*14b0*/  LDG.E.U16 R103, desc[UR12][R14.64+0x80] ;  /* 0x0000800c0e677981 */ /* 0x000f68000c1e1500 */
[----:B------:R2:W5:Y:S01]  /*14c0*/  LDG.E.U16 R104, desc[UR12][R14.64+0xc0] ;  /* 0x0000c00c0e687981 */ /* 0x000562000c1e1500 */
[----:B------:R-:W-:-:S03]  /*14d0*/  IMAD.SHL.U32 R160, R55, 0x80, RZ ;  /* 0x0000008037a07824 */ /* 0x000fc600078e00ff */
[----:B------:R-:W5:Y:S01]  /*14e0*/  LDG.E.U16 R95, desc[UR12][R8.64] ;  /* 0x0000000c085f7981 */ /* 0x000f62000c1e1500 */
[----:B------:R-:W-:-:S03]  /*14f0*/  IMAD.SHL.U32 R148, R53, 0x80, RZ ;  /* 0x0000008035947824 */ /* 0x000fc600078e00ff */
[----:B------:R-:W5:Y:S01]  /*1500*/  LDG.E.U16 R105, desc[UR12][R8.64+0x40] ;  /* 0x0000400c08697981 */ /* 0x000f62000c1e1500 */
[----:B--2---:R-:W-:Y:S01]  /*1510*/  IMAD.WIDE.U32 R14, R145, 0x2, R6 ;  /* 0x00000002910e7825 */ /* 0x004fe200078e0006 */
[----:B------:R-:W-:Y:S02]  /*1520*/  LEA R6, P0, R57, R4, 0x8 ;  /* 0x0000000439067211 */ /* 0x000fe400078040ff */
[----:B------:R-:W5:Y:S04]  /*1530*/  LDG.E.U16 R107, desc[UR12][R8.64+0x80] ;  /* 0x0000800c086b7981 */ /* 0x000f68000c1e1500 */
[----:B------:R2:W5:Y:S01]  /*1540*/  LDG.E.U16 R108, desc[UR12][R8.64+0xc0] ;  /* 0x0000c00c086c7981 */ /* 0x000562000c1e1500 */
[----:B------:R-:W-:-:S03]  /*1550*/  LEA.HI.X R7, R150, R5, RZ, 0x1, P0 ;  /* 0x0000000596077211 */ /* 0x000fc600000f0cff */
[----:B------:R-:W5:Y:S01]  /*1560*/  LDG.E.U16 R109, desc[UR12][R10.64] ;  /* 0x0000000c0a6d7981 */ /* 0x000f62000c1e1500 */
[----:B------:R-:W-:-:S03]  /*1570*/  IMAD.WIDE.U32 R12, R145, 0x2, R12 ;  /* 0x00000002910c7825 */ /* 0x000fc600078e000c */
[----:B------:R-:W5:Y:S01]  /*1580*/  LDG.E.U16 R110, desc[UR12][R10.64+0x40] ;  /* 0x0000400c0a6e7981 */ /* 0x000f62000c1e1500 */
[----:B--2---:R-:W-:-:S03]  /*1590*/  LEA R8, P2, R55, R4, 0x8 ;  /* 0x0000000437087211 */ /* 0x004fc600078440ff */
[----:B------:R-:W5:Y:S04]  /*15a0*/  LDG.E.U16 R111, desc[UR12][R10.64+0x80] ;  /* 0x0000800c0a6f7981 */ /* 0x000f68000c1e1500 */
[----:B------:R2:W5:Y:S01]  /*15b0*/  LDG.E.U16 R112, desc[UR12][R10.64+0xc0] ;  /* 0x0000c00c0a707981 */ /* 0x000562000c1e1500 */
[----:B------:R-:W-:Y:S01]  /*15c0*/  LEA.HI.X R9, R160, R5, RZ, 0x1, P2 ;  /* 0x00000005a0097211 */ /* 0x000fe200010f0cff */
[----:B------:R-:W-:Y:S02]  /*15d0*/  IMAD.WIDE.U32 R6, R145, 0x2, R6 ;  /* 0x0000000291067825 */ /* 0x000fe400078e0006 */
[----:B------:R-:W5:Y:S02]  /*15e0*/  LDG.E.U16 R63, desc[UR12][R12.64] ;  /* 0x0000000c0c3f7981 */ /* 0x000f64000c1e1500 */
[----:B------:R-:W-:-:S02]  /*15f0*/  IMAD.SHL.U32 R146, R51, 0x80, RZ ;  /* 0x0000008033927824 */ /* 0x000fc400078e00ff */
[----:B------:R-:W5:Y:S01]  /*1600*/  LDG.E.U16 R65, desc[UR12][R12.64+0x40] ;  /* 0x0000400c0c417981 */ /* 0x000f62000c1e1500 */
[----:B--2---:R-:W-:Y:S01]  /*1610*/  LEA R10, P0, R53, R4, 0x8 ;  /* 0x00000004350a7211 */ /* 0x004fe200078040ff */
[----:B------:R-:W-:Y:S02]  /*1620*/  IMAD.WIDE.U32 R8, R145, 0x2, R8 ;  /* 0x0000000291087825 */ /* 0x000fe400078e0008 */
[----:B------:R-:W5:Y:S01]  /*1630*/  LDG.E.U16 R67, desc[UR12][R12.64+0x80] ;  /* 0x0000800c0c437981 */ /* 0x000f62000c1e1500 */
[----:B------:R-:W-:-:S03]  /*1640*/  LEA.HI.X R11, R148, R5, RZ, 0x1, P0 ;  /* 0x00000005940b7211 */ /* 0x000fc600000f0cff */
[----:B------:R2:W5:Y:S01]  /*1650*/  LDG.E.U16 R94, desc[UR12][R12.64+0xc0] ;  /* 0x0000c00c0c5e7981 */ /* 0x000562000c1e1500 */
[----:B------:R-:W-:Y:S02]  /*1660*/  IMAD.SHL.U32 R144, R49, 0x80, RZ ;  /* 0x0000008031907824 */ /* 0x000fe400078e00ff */
[----:B------:R-:W-:Y:S01]  /*1670*/  IMAD.WIDE.U32 R10, R145, 0x2, R10 ;  /* 0x00000002910a7825 */ /* 0x000fe200078e000a */
[----:B------:R-:W5:Y:S04]  /*1680*/  LDG.E.U16 R57, desc[UR12][R14.64] ;  /* 0x0000000c0e397981 */ /* 0x000f68000c1e1500 */
[----:B------:R-:W5:Y:S01]  /*1690*/  LDG.E.U16 R113, desc[UR12][R14.64+0x40] ;  /* 0x0000400c0e717981 */ /* 0x000f62000c1e1500 */
[----:B--2---:R-:W-:-:S03]  /*16a0*/  LEA R12, P2, R51, R4, 0x8 ;  /* 0x00000004330c7211 */ /* 0x004fc600078440ff */
[----:B------:R-:W5:Y:S04]  /*16b0*/  LDG.E.U16 R114, desc[UR12][R14.64+0x80] ;  /* 0x0000800c0e727981 */ /* 0x000f68000c1e1500 */
[----:B------:R-:W5:Y:S01]  /*16c0*/  LDG.E.U16 R115, desc[UR12][R14.64+0xc0] ;  /* 0x0000c00c0e737981 */ /* 0x000f62000c1e1500 */
[----:B------:R-:W-:-:S03]  /*16d0*/  LEA.HI.X R13, R146, R5, RZ, 0x1, P2 ;  /* 0x00000005920d7211 */ /* 0x000fc600010f0cff */
[----:B------:R-:W5:Y:S01]  /*16e0*/  LDG.E.U16 R51, desc[UR12][R6.64+0x80] ;  /* 0x0000800c06337981 */ /* 0x000f62000c1e1500 */
[----:B------:R-:W-:-:S03]  /*16f0*/  IMAD.SHL.U32 R154, R45, 0x80, RZ ;  /* 0x000000802d9a7824 */ /* 0x000fc600078e00ff */
[----:B------:R-:W5:Y:S04]  /*1700*/  LDG.E.U16 R53, desc[UR12][R6.64+0xc0] ;  /* 0x0000c00c06357981 */ /* 0x000f68000c1e1500 */
[----:B------:R-:W5:Y:S04]  /*1710*/  LDG.E.U16 R14, desc[UR12][R6.64] ;  /* 0x0000000c060e7981 */ /* 0x000f68000c1e1500 */
[----:B------:R2:W5:Y:S01]  /*1720*/  LDG.E.U16 R15, desc[UR12][R6.64+0x40] ;  /* 0x0000400c060f7981 */ /* 0x000562000c1e1500 */
[----:B------:R-:W-:-:S03]  /*1730*/  IMAD.SHL.U32 R142, R41, 0x80, RZ ;  /* 0x00000080298e7824 */ /* 0x000fc600078e00ff */
[----:B------:R-:W5:Y:S01]  /*1740*/  LDG.E.U16 R55, desc[UR12][R8.64] ;  /* 0x0000000c08377981 */ /* 0x000f62000c1e1500 */
[----:B------:R-:W-:-:S03]  /*1750*/  IMAD.SHL.U32 R140, R33, 0x80, RZ ;  /* 0x00000080218c7824 */ /* 0x000fc600078e00ff */
[----:B------:R-:W5:Y:S01]  /*1760*/  LDG.E.U16 R116, desc[UR12][R8.64+0x40] ;  /* 0x0000400c08747981 */ /* 0x000f62000c1e1500 */
[----:B--2---:R-:W-:-:S03]  /*1770*/  LEA R6, P0, R49, R4, 0x8 ;  /* 0x0000000431067211 */ /* 0x004fc600078040ff */
[----:B------:R-:W5:Y:S01]  /*1780*/  LDG.E.U16 R117, desc[UR12][R8.64+0x80] ;  /* 0x0000800c08757981 */ /* 0x000f62000c1e1500 */
[----:B------:R-:W-:-:S03]  /*1790*/  LEA.HI.X R7, R144, R5, RZ, 0x1, P0 ;  /* 0x0000000590077211 */ /* 0x000fc600000f0cff */
[----:B------:R2:W5:Y:S04]  /*17a0*/  LDG.E.U16 R118, desc[UR12][R8.64+0xc0] ;  /* 0x0000c00c08767981 */ /* 0x000568000c1e1500 */
[----:B------:R-:W5:Y:S04]  /*17b0*/  LDG.E.U16 R119, desc[UR12][R10.64] ;  /* 0x0000000c0a777981 */ /* 0x000f68000c1e1500 */
[----:B------:R-:W5:Y:S01]  /*17c0*/  LDG.E.U16 R120, desc[UR12][R10.64+0x40] ;  /* 0x0000400c0a787981 */ /* 0x000f62000c1e1500 */
[----:B--2---:R-:W-:-:S03]  /*17d0*/  LEA R8, P2, R45, R4, 0x8 ;  /* 0x000000042d087211 */ /* 0x004fc600078440ff */
[----:B------:R-:W5:Y:S04]  /*17e0*/  LDG.E.U16 R121, desc[UR12][R10.64+0x80] ;  /* 0x0000800c0a797981 */ /* 0x000f68000c1e1500 */
[----:B------:R2:W5:Y:S01]  /*17f0*/  LDG.E.U16 R122, desc[UR12][R10.64+0xc0] ;  /* 0x0000c00c0a7a7981 */ /* 0x000562000c1e1500 */
[----:B------:R-:W-:Y:S01]  /*1800*/  LEA.HI.X R9, R154, R5, RZ, 0x1, P2 ;  /* 0x000000059a097211 */ /* 0x000fe200010f0cff */
[----:B------:R-:W-:Y:S01]  /*1810*/  IMAD.WIDE.U32 R12, R145, 0x2, R12 ;  /* 0x00000002910c7825 */ /* 0x000fe200078e000c */
[----:B--2---:R-:W-:-:S03]  /*1820*/  LEA R10, P0, R41, R4, 0x8 ;  /* 0x00000004290a7211 */ /* 0x004fc600078040ff */
[----:B------:R-:W-:Y:S01]  /*1830*/  IMAD.WIDE.U32 R8, R145, 0x2, R8 ;  /* 0x0000000291087825 */ /* 0x000fe200078e0008 */
[----:B------:R-:W-:Y:S01]  /*1840*/  LEA R4, P3, R33, R4, 0x8 ;  /* 0x0000000421047211 */ /* 0x000fe200078640ff */
[----:B------:R-:W5:Y:S01]  /*1850*/  LDG.E.U16 R49, desc[UR12][R12.64] ;  /* 0x0000000c0c317981 */ /* 0x000f62000c1e1500 */
[-C--:B------:R-:W-:Y:S02]  /*1860*/  LEA.HI.X R11, R142, R5.reuse, RZ, 0x1, P0 ;  /* 0x000000058e0b7211 */ /* 0x080fe400000f0cff */
[----:B------:R-:W-:Y:S01]  /*1870*/  LEA.HI.X R5, R140, R5, RZ, 0x1, P3 ;  /* 0x000000058c057211 */ /* 0x000fe200018f0cff */
[C---:B------:R-:W-:Y:S01]  /*1880*/  IMAD.WIDE.U32 R6, R145.reuse, 0x2, R6 ;  /* 0x0000000291067825 */ /* 0x040fe200078e0006 */
[----:B------:R-:W-:Y:S01]  /*1890*/  SHF.R.U32.HI R136, RZ, 0x5, R132 ;  /* 0x00000005ff887819 */ /* 0x000fe20000011684 */
[----:B------:R-:W5:Y:S02]  /*18a0*/  LDG.E.U16 R45, desc[UR12][R8.64] ;  /* 0x0000000c082d7981 */ /* 0x000f64000c1e1500 */
[C---:B------:R-:W-:Y:S01]  /*18b0*/  IMAD.WIDE.U32 R10, R145.reuse, 0x2, R10 ;  /* 0x00000002910a7825 */ /* 0x040fe200078e000a */
[----:B------:R-:W-:Y:S01]  /*18c0*/  R2UR UR10, R136 ;  /* 0x00000000880a72ca */ /* 0x000fe200000e0000 */
[----:B------:R-:W5:Y:S02]  /*18d0*/  LDG.E.U16 R126, desc[UR12][R8.64+0x40] ;  /* 0x0000400c087e7981 */ /* 0x000f64000c1e1500 */
[----:B------:R-:W-:-:S02]  /*18e0*/  IMAD.WIDE.U32 R4, R145, 0x2, R4 ;  /* 0x0000000291047825 */ /* 0x000fc400078e0004 */
[----:B------:R-:W5:Y:S01]  /*18f0*/  LDG.E.U16 R127, desc[UR12][R8.64+0x80] ;  /* 0x0000800c087f7981 */ /* 0x000f62000c1e1500 */
[----:B------:R-:W-:-:S03]  /*1900*/  SHF.R.U32.HI R136, RZ, 0x1, R149 ;  /* 0x00000001ff887819 */ /* 0x000fc60000011695 */
[----:B------:R2:W5:Y:S01]  /*1910*/  LDG.E.U16 R128, desc[UR12][R8.64+0xc0] ;  /* 0x0000c00c08807981 */ /* 0x000562000c1e1500 */
[----:B-1----:R-:W-:-:S03]  /*1920*/  R2UR UR11, R106 ;  /* 0x000000006a0b72ca */ /* 0x002fc600000e0000 */
[----:B------:R1:W5:Y:S04]  /*1930*/  LDG.E.U16 R123, desc[UR12][R12.64+0x40] ;  /* 0x0000400c0c7b7981 */ /* 0x000368000c1e1500 */
[----:B------:R1:W5:Y:S01]  /*1940*/  LDG.E.U16 R124, desc[UR12][R12.64+0x80] ;  /* 0x0000800c0c7c7981 */ /* 0x000362000c1e1500 */
[----:B--2---:R-:W-:-:S03]  /*1950*/  IMAD R9, R145, 0x2, R158 ;  /* 0x0000000291097824 */ /* 0x004fc600078e029e */
[----:B------:R1:W5:Y:S04]  /*1960*/  LDG.E.U16 R125, desc[UR12][R12.64+0xc0] ;  /* 0x0000c00c0c7d7981 */ /* 0x000368000c1e1500 */
[----:B------:R1:W5:Y:S04]  /*1970*/  LDG.E.U16 R33, desc[UR12][R6.64+0x80] ;  /* 0x0000800c06217981 */ /* 0x000368000c1e1500 */
[----:B------:R1:W5:Y:S04]  /*1980*/  LDG.E.U16 R41, desc[UR12][R6.64+0xc0] ;  /* 0x0000c00c06297981 */ /* 0x000368000c1e1500 */
[----:B------:R1:W5:Y:S04]  /*1990*/  LDG.E.U16 R12, desc[UR12][R6.64] ;  /* 0x0000000c060c7981 */ /* 0x000368000c1e1500 */
[----:B------:R1:W5:Y:S01]  /*19a0*/  LDG.E.U16 R13, desc[UR12][R6.64+0x40] ;  /* 0x0000400c060d7981 */ /* 0x000362000c1e1500 */
[----:B------:R-:W-:-:S03]  /*19b0*/  LOP3.LUT R8, R9, R136, RZ, 0x3c, !PT ;  /* 0x0000008809087212 */ /* 0x000fc600078e3cff */
[----:B------:R1:W5:Y:S04]  /*19c0*/  LDG.E.U16 R129, desc[UR12][R10.64] ;  /* 0x0000000c0a817981 */ /* 0x000368000c1e1500 */
[----:B------:R1:W5:Y:S04]  /*19d0*/  LDG.E.U16 R130, desc[UR12][R10.64+0x40] ;  /* 0x0000400c0a827981 */ /* 0x000368000c1e1500 */
[----:B------:R1:W5:Y:S04]  /*19e0*/  LDG.E.U16 R131, desc[UR12][R10.64+0x80] ;  /* 0x0000800c0a837981 */ /* 0x000368000c1e1500 */
[----:B------:R1:W5:Y:S04]  /*19f0*/  LDG.E.U16 R6, desc[UR12][R10.64+0xc0] ;  /* 0x0000c00c0a067981 */ /* 0x000368000c1e1500 */
[----:B------:R1:W5:Y:S04]  /*1a00*/  LDG.E.U16 R7, desc[UR12][R4.64] ;  /* 0x0000000c04077981 */ /* 0x000368000c1e1500 */
[----:B------:R1:W5:Y:S04]  /*1a10*/  LDG.E.U16 R151, desc[UR12][R4.64+0x40] ;  /* 0x0000400c04977981 */ /* 0x000368000c1e1500 */
[----:B------:R1:W5:Y:S04]  /*1a20*/  LDG.E.U16 R153, desc[UR12][R4.64+0x80] ;  /* 0x0000800c04997981 */ /* 0x000368000c1e1500 */
[----:B------:R1:W5:Y:S01]  /*1a30*/  LDG.E.U16 R164, desc[UR12][R4.64+0xc0] ;  /* 0x0000c00c04a47981 */ /* 0x000362000c1e1500 */
[----:B------:R-:W-:Y:S05]  /*1a40*/  @P1 BRA `(.L_x_5) ;  /* 0x0000000000181947 */ /* 0x000fea0003800000 */
[----:B------:R-:W-:Y:S01]  /*1a50*/  ELECT P0, URZ, PT ;  /* 0x0000000000ff782f */ /* 0x000fe20003800000 */
[----:B-1----:R-:W-:Y:S01]  /*1a60*/  IMAD.MOV.U32 R4, RZ, RZ, 0x1 ;  /* 0x00000001ff047424 */ /* 0x002fe200078e00ff */
[----:B------:R-:W-:Y:S01]  /*1a70*/  UMOV UR4, 0x40 ;  /* 0x0000004000047882 */ /* 0x000fe20000000000 */
[----:B------:R-:W-:Y:S01]  /*1a80*/  UVIRTCOUNT.DEALLOC.SMPOOL 0x80 ;  /* 0x000000800000784c */ /* 0x000fe20000000000 */
[----:B------:R-:W-:-:S09]  /*1a90*/  ULEA UR4, UR6, UR4, 0x18 ;  /* 0x0000000406047291 */ /* 0x000fd2000f8ec0ff */
[----:B------:R2:W-:Y:S03]  /*1aa0*/  @P0 STS.U8 [UR4], R4 ;  /* 0x00000004ff000988 */ /* 0x0005e60008000004 */
.L_x_5:
[C---:B------:R-:W-:Y:S01]  /*1ab0*/  LOP3.LUT P2, RZ, R132.reuse, 0x7f, RZ, 0xc0, !PT ;  /* 0x0000007f84ff7812 */ /* 0x040fe2000784c0ff */
[----:B------:R-:W-:Y:S01]  /*1ac0*/  UMOV UR4, 0x1 ;  /* 0x0000000100047882 */ /* 0x000fe20000000000 */
[----:B-----5:R3:W-:Y:S01]  /*1ad0*/  STS.U16 [R8+UR7], R22 ;  /* 0x0000001608007988 */ /* 0x0207e20008000407 */
[----:B-12---:R-:W-:-:S03]  /*1ae0*/  LOP3.LUT R4, R132, 0x7f, RZ, 0xc0, !PT ;  /* 0x0000007f84047812 */ /* 0x006fc600078ec0ff */
[----:B------:R3:W-:Y:S04]  /*1af0*/  STS.U16 [R8+UR7+0x40], R23 ;  /* 0x0000401708007988 */ /* 0x0007e80008000407 */
[----:B------:R3:W-:Y:S03]  /*1b00*/  STS.U16 [R8+UR7+0x240], R26 ;  /* 0x0002401a08007988 */ /* 0x0007e60008000407 */
[----:B------:R-:W-:Y:S01]  /*1b10*/  VOTEU.ALL UP0, P2 ;  /* 0x0000000000ff7886 */ /* 0x000fe20001000000 */
[----:B------:R-:W-:Y:S01]  /*1b20*/  VOTEU.ALL UP1, P2 ;  /* 0x0000000000ff7886 */ /* 0x000fe20001020000 */
[----:B------:R3:W-:Y:S03]  /*1b30*/  STS.U16 [R8+UR7+0x200], R27 ;  /* 0x0002001b08007988 */ /* 0x0007e60008000407 */
[----:B------:R-:W-:-:S04]  /*1b40*/  @!UP0 UIADD3 UR4, UPT, UPT, -UR4, 0x100000, URZ ;  /* 0x0010000004048890 */ /* 0x000fc8000fffe1ff */
[----:B------:R-:W-:Y:S02]  /*1b50*/  @!UP0 USHF.L.U32 UR5, UR4, 0xb, URZ ;  /* 0x0000000b04058899 */ /* 0x000fe400080006ff */
[----:B------:R-:W-:Y:S01]  /*1b60*/  @!UP0 USHF.L.U32 UR4, UR4, 0x1, URZ ;  /* 0x0000000104048899 */ /* 0x000fe200080006ff */
[----:B------:R3:W-:Y:S01]  /*1b70*/  STS.U16 [R8+UR7+0x400], R28 ;  /* 0x0004001c08007988 */ /* 0x0007e20008000407 */
[----:B------:R-:W-:-:S03]  /*1b80*/  UISETP.NE.U32.AND UP0, UPT, UR10, URZ, UPT ;  /* 0x000000ff0a00728c */ /* 0x000fc6000bf05070 */
[----:B------:R3:W-:Y:S04]  /*1b90*/  STS.U16 [R8+UR7+0x440], R29 ;  /* 0x0004401d08007988 */ /* 0x0007e80008000407 */
        /* <DEDUP_REMOVED lines=121> */
[----:B------:R3:W-:Y:S01]  /*2330*/  STS.U16 [R8+UR7+0x7c40], R164 ;  /* 0x007c40a408007988 */ /* 0x0007e20008000407 */
[----:B------:R1:W-:Y:S06]  /*2340*/  MEMBAR.ALL.CTA ;  /* 0x0000000000007992 */ /* 0x0003ec0000008000 */
[----:B-1----:R-:W-:Y:S04]  /*2350*/  FENCE.VIEW.ASYNC.S ;  /* 0x00000000000073c6 */ /* 0x002fe80000000000 */
[----:B------:R-:W1:Y:S02]  /*2360*/  FENCE.VIEW.ASYNC.S ;  /* 0x00000000000073c6 */ /* 0x000e640000000000 */
[----:B-1----:R3:W1:Y:S02]  /*2370*/  @!UP1 SYNCS.EXCH.64 URZ, [UR7+0x8000], UR4 ;  /* 0x0080000407ff95b2 */ /* 0x0026640008000100 */
[----:B-1----:R-:W-:Y:S06]  /*2380*/  BAR.SYNC.DEFER_BLOCKING 0x0 ;  /* 0x0000000000007b1d */ /* 0x002fec0000010000 */
[----:B---3--:R-:W-:Y:S05]  /*2390*/  BRA.U UP0, `(.L_x_6) ;  /* 0x0000000100787547 */ /* 0x008fea000b800000 */
[----:B------:R-:W-:Y:S02]  /*23a0*/  UIADD3 UR4, UPT, UPT, UR7, 0x4000, URZ ;  /* 0x0000400007047890 */ /* 0x000fe4000fffe0ff */
[----:B------:R-:W-:Y:S02]  /*23b0*/  USHF.R.U32.HI UR8, URZ, 0x4, UR7 ;  /* 0x00000004ff087899 */ /* 0x000fe40008011607 */
[----:B------:R-:W-:Y:S02]  /*23c0*/  USHF.R.U32.HI UR4, URZ, 0x4, UR4 ;  /* 0x00000004ff047899 */ /* 0x000fe40008011604 */
[----:B------:R-:W-:Y:S02]  /*23d0*/  USGXT.U32 UR8, UR8, 0xe ;  /* 0x0000000e0808789a */ /* 0x000fe40008000000 */
[----:B------:R-:W-:Y:S02]  /*23e0*/  USGXT.U32 UR5, UR4, 0xe ;  /* 0x0000000e0405789a */ /* 0x000fe40008000000 */
[----:B------:R-:W-:-:S02]  /*23f0*/  UIADD3 UR24, UP0, UPT, UR8, 0x2, URZ ;  /* 0x0000000208187890 */ /* 0x000fc4000ff1e0ff */
[----:B------:R-:W-:Y:S01]  /*2400*/  UIADD3 UR22, UP1, UPT, UR5, 0x2000080, URZ ;  /* 0x0200008005167890 */ /* 0x000fe2000ff3e0ff */
[----:B------:R-:W-:Y:S01]  /*2410*/  UMOV UR4, URZ ;  /* 0x000000ff00047c82 */ /* 0x000fe20008000000 */
[----:B------:R-:W-:Y:S01]  /*2420*/  UMOV UR26, 0x0 ;  /* 0x00000000001a7882 */ /* 0x000fe20000000000 */
[----:B------:R-:W-:Y:S02]  /*2430*/  UIADD3.X UR25, UPT, UPT, UR4, 0x40004040, URZ, UP0, !UPT ;  /* 0x4000404004197890 */ /* 0x000fe400087fe4ff */
[----:B------:R-:W-:Y:S02]  /*2440*/  UIADD3.X UR23, UPT, UPT, UR4, 0x40004040, URZ, UP1, !UPT ;  /* 0x4000404004177890 */ /* 0x000fe40008ffe4ff */
[----:B------:R-:W-:Y:S02]  /*2450*/  ULOP3.LUT UR4, UR5, 0x2000000, URZ, 0xfc, !UPT ;  /* 0x0200000005047892 */ /* 0x000fe4000f8efcff */
[----:B------:R-:W-:Y:S02]  /*2460*/  UIADD3.64 UR14, UPT, UPT, UR24, 0x2, URZ ;  /* 0x00000002180e7897 */ /* 0x000fe4000fffe0ff */
[----:B------:R-:W-:-:S02]  /*2470*/  UIADD3.64 UR16, UPT, UPT, UR22, 0x80, URZ ;  /* 0x0000008016107897 */ /* 0x000fc4000fffe0ff */
[----:B------:R-:W-:Y:S02]  /*2480*/  UIADD3.64 UR18, UPT, UPT, UR24, 0x4, URZ ;  /* 0x0000000418127897 */ /* 0x000fe4000fffe0ff */
[----:B------:R-:W-:Y:S01]  /*2490*/  UIADD3.64 UR20, UPT, UPT, UR22, 0x100, URZ ;  /* 0x0000010016147897 */ /* 0x000fe2000fffe0ff */
[----:B------:R-:W-:Y:S01]  /*24a0*/  UMOV UR27, 0x8210010 ;  /* 0x08210010001b7882 */ /* 0x000fe20000000000 */
[----:B------:R-:W-:Y:S01]  /*24b0*/  UMOV UR9, 0x40004040 ;  /* 0x4000404000097882 */ /* 0x000fe20000000000 */
[----:B------:R-:W-:Y:S01]  /*24c0*/  UMOV UR5, 0x40004040 ;  /* 0x4000404000057882 */ /* 0x000fe20000000000 */
[----:B------:R-:W-:Y:S01]  /*24d0*/  UMOV UR28, 0x0 ;  /* 0x00000000001c7882 */ /* 0x000fe20000000000 */
[----:B------:R-:W-:Y:S01]  /*24e0*/  UMOV UR29, 0x8210010 ;  /* 0x08210010001d7882 */ /* 0x000fe20000000000 */
[----:B------:R-:W-:Y:S01]  /*24f0*/  UMOV UR30, 0x0 ;  /* 0x00000000001e7882 */ /* 0x000fe20000000000 */
[----:B------:R-:W-:Y:S01]  /*2500*/  UMOV UR31, 0x8210010 ;  /* 0x08210010001f7882 */ /* 0x000fe20000000000 */
[----:B------:R1:W-:Y:S01]  /*2510*/  UTCHMMA gdesc[UR8], gdesc[UR4], tmem[UR11], tmem[UR26], idesc[UR27], !UPT ;  /* 0x00ff1a04080075ea */ /* 0x0003e2000f80000b */
[----:B------:R-:W-:Y:S01]  /*2520*/  UMOV UR32, 0x0 ;  /* 0x0000000000207882 */ /* 0x000fe20000000000 */
[----:B------:R-:W-:Y:S01]  /*2530*/  UMOV UR33, 0x8210010 ;  /* 0x0821001000217882 */ /* 0x000fe20000000000 */
[----:B------:R1:W-:Y:S01]  /*2540*/  UTCHMMA gdesc[UR24], gdesc[UR22], tmem[UR11], tmem[UR28], idesc[UR29], UPT ;  /* 0x00ff1c16180075ea */ /* 0x0003e2000b80000b */
[----:B------:R1:W-:Y:S01]  /*2550*/  UTCHMMA gdesc[UR14], gdesc[UR16], tmem[UR11], tmem[UR30], idesc[UR31], UPT ;  /* 0x00ff1e100e0075ea */ /* 0x0003e2000b80000b */
[----:B------:R1:W-:Y:S01]  /*2560*/  UTCHMMA gdesc[UR18], gdesc[UR20], tmem[UR11], tmem[UR32], idesc[UR33], UPT ;  /* 0x00ff2014120075ea */ /* 0x0003e2000b80000b */
[----:B------:R-:W-:Y:S01]  /*2570*/  NOP ;  /* 0x0000000000007918 */ /* 0x000fe20000000000 */
.L_x_6:
[----:B------:R-:W-:Y:S02]  /*2580*/  ELECT P0, URZ, PT ;  /* 0x0000000000ff782f */ /* 0x000fe40003800000 */
[----:B------:R-:W-:Y:S01]  /*2590*/  LOP3.LUT R164, R132, 0x7, RZ, 0xc0, !PT ;  /* 0x0000000784a47812 */ /* 0x000fe200078ec0ff */
[----:B-1----:R-:W-:Y:S01]  /*25a0*/  UIADD3 UR4, UPT, UPT, UR7, 0x8000, URZ ;  /* 0x0000800007047890 */ /* 0x002fe2000fffe0ff */
[----:B------:R-:W-:Y:S01]  /*25b0*/  SHF.R.S32.HI R151, RZ, 0x3, R132 ;  /* 0x00000003ff977819 */ /* 0x000fe20000011484 */
[----:B------:R-:W-:Y:S01]  /*25c0*/  UMOV UR5, URZ ;  /* 0x000000ff00057c82 */ /* 0x000fe20008000000 */
[----:B------:R-:W-:-:S13]  /*25d0*/  ISETP.LT.U32.AND P0, PT, R4, 0x20, P0 ;  /* 0x000000200400780c */ /* 0x000fda0000701070 */
[----:B------:R-:W-:Y:S01]  /*25e0*/  VOTEU.ANY UP0, P0 ;  /* 0x0000000000ff7886 */ /* 0x000fe20000000100 */
[----:B------:R-:W-:-:S04]  /*25f0*/  VOTEU.ANY UP1, P0 ;  /* 0x0000000000ff7886 */ /* 0x000fc80000020100 */
[----:B------:R-:W-:Y:S01]  /*2600*/  @UP0 UMOV UR5, UR4 ;  /* 0x0000000400050c82 */ /* 0x000fe20008000000 */
[----:B------:R-:W-:Y:S01]  /*2610*/  USHF.L.U32 UR4, UR10, 0x15, URZ ;  /* 0x000000150a047899 */ /* 0x000fe200080006ff */
[----:B------:R1:W-:Y:S01]  /*2620*/  @UP1 UTCBAR [UR5], URZ ;  /* 0x000000ff050013e9 */ /* 0x0003e200080000ff */
[----:B------:R-:W-:Y:S02]  /*2630*/  BAR.SYNC.DEFER_BLOCKING 0x0 ;  /* 0x0000000000007b1d */ /* 0x000fe40000010000 */
[----:B------:R-:W-:-:S04]  /*2640*/  ULOP3.LUT UR4, UR4, 0x600000, URZ, 0xc0, !UPT ;  /* 0x0060000004047892 */ /* 0x000fc8000f8ec0ff */
[----:B------:R-:W-:Y:S01]  /*2650*/  UIADD3 UR4, UPT, UPT, UR11, UR4, URZ ;  /* 0x000000040b047290 */ /* 0x000fe2000fffe0ff */
[----:B------:R-:W2:Y:S02]  /*2660*/  SYNCS.PHASECHK.TRANS64.TRYWAIT P0, [UR7+0x8000], RZ ;  /* 0x008000ffff0075a7 */ /* 0x000ea40008001107 */
[----:B-12---:R-:W-:Y:S09]  /*2670*/  @!P0 BRA `(.L_x_7) ;  /* 0x0000001800e08947 */ /* 0x006ff20003800000 */
.L_x_11:
[----:B------:R-:W-:Y:S01]  /*2680*/  BAR.SYNC.DEFER_BLOCKING 0x0 ;  /* 0x0000000000007b1d */ /* 0x000fe20000010000 */
[----:B------:R-:W-:Y:S01]  /*2690*/  SGXT R151, R151, 0x1 ;  /* 0x000000019797781a */ /* 0x000fe20000000200 */
[----:B------:R-:W-:-:S03]  /*26a0*/  IMAD R149, R149, 0x4, R164 ;  /* 0x0000000495957824 */ /* 0x000fc600078e02a4 */
[----:B------:R-:W-:Y:S01]  /*26b0*/  LOP3.LUT R166, R136, 0x2040, R151, 0xf8, !PT ;  /* 0x0000204088a67812 */ /* 0x000fe200078ef897 */
[C---:B------:R-:W-:Y:S01]  /*26c0*/  IMAD.SHL.U32 R136, R132.reuse, 0x10, RZ ;  /* 0x0000001084887824 */ /* 0x040fe200078e00ff */
[----:B------:R-:W1:Y:S01]  /*26d0*/  LDCU.64 UR28, c[0x0][0x390] ;  /* 0x00007200ff1c77ac */ /* 0x000e620008000a00 */
[----:B------:R-:W2:Y:S01]  /*26e0*/  LDTM.x128 R4, tmem[UR4] ;  /* 0x00000004000479ee */ /* 0x000ea200083c0000 */
[----:B------:R-:W-:Y:S02]  /*26f0*/  IMAD.SHL.U32 R151, R149, 0x10, RZ ;  /* 0x0000001095977824 */ /* 0x000fe400078e00ff */
[----:B------:R-:W-:Y:S01]  /*2700*/  IMAD.SHL.U32 R132, R132, 0x8, RZ ;  /* 0x0000000884847824 */ /* 0x000fe200078e00ff */
[----:B------:R-:W-:Y:S01]  /*2710*/  LOP3.LUT R149, R136, 0x7f0, RZ, 0xc0, !PT ;  /* 0x000007f088957812 */ /* 0x000fe200078ec0ff */
[----:B------:R-:W3:Y:S01]  /*2720*/  LDCU.64 UR30, c[0x0][0x390] ;  /* 0x00007200ff1e77ac */ /* 0x000ee20008000a00 */
[----:B------:R-:W-:Y:S02]  /*2730*/  LOP3.LUT R151, R166, R151, RZ, 0x3c, !PT ;  /* 0x00000097a6977212 */ /* 0x000fe400078e3cff */
[----:B------:R-:W-:Y:S01]  /*2740*/  LOP3.LUT R136, R132, 0x80, RZ, 0xc0, !PT ;  /* 0x0000008084887812 */ /* 0x000fe200078ec0ff */
[----:B------:R-:W-:Y:S01]  /*2750*/  IMAD R132, R164, 0x800, R149 ;  /* 0x00000800a4847824 */ /* 0x000fe200078e0295 */
[----:B------:R-:W4:Y:S02]  /*2760*/  LDCU.64 UR26, c[0x0][0x390] ;  /* 0x00007200ff1a77ac */ /* 0x000f240008000a00 */
[----:B------:R-:W-:-:S02]  /*2770*/  IADD3 R136, PT, PT, R151, UR7, R136 ;  /* 0x0000000797887c10 */ /* 0x000fc4000fffe088 */
[C---:B------:R-:W-:Y:S01]  /*2780*/  LOP3.LUT R153, R132.reuse, 0x10, RZ, 0x3c, !PT ;  /* 0x0000001084997812 */ /* 0x040fe200078e3cff */
[----:B------:R-:W5:Y:S01]  /*2790*/  LDCU.64 UR34, c[0x0][0x390] ;  /* 0x00007200ff2277ac */ /* 0x000f620008000a00 */
[C---:B------:R-:W-:Y:S01]  /*27a0*/  LOP3.LUT R151, R132.reuse, 0x20, RZ, 0x3c, !PT ;  /* 0x0000002084977812 */ /* 0x040fe200078e3cff */
[----:B------:R-:W2:Y:S01]  /*27b0*/  @!P2 SYNCS.CCTL.IV [UR7+0x8000] ;  /* 0x00800000ff00a9b1 */ /* 0x000ea20008000007 */
[C---:B------:R-:W-:Y:S01]  /*27c0*/  LOP3.LUT R149, R132.reuse, 0x30, RZ, 0x3c, !PT ;  /* 0x0000003084957812 */ /* 0x040fe200078e3cff */
[----:B------:R-:W-:Y:S01]  /*27d0*/  NOP ;  /* 0x0000000000007918 */ /* 0x000fe20000000000 */
[C---:B------:R-:W-:Y:S01]  /*27e0*/  LOP3.LUT R184, R132.reuse, 0x40, RZ, 0x3c, !PT ;  /* 0x0000004084b87812 */ /* 0x040fe200078e3cff */
[----:B------:R-:W0:Y:S01]  /*27f0*/  LDCU.64 UR36, c[0x0][0x390] ;  /* 0x00007200ff2477ac */ /* 0x000e220008000a00 */
[C---:B------:R-:W-:Y:S01]  /*2800*/  LOP3.LUT R186, R132.reuse, 0x50, RZ, 0x3c, !PT ;  /* 0x0000005084ba7812 */ /* 0x040fe200078e3cff */
[----:B--2---:R-:W-:Y:S01]  /*2810*/  STS.128 [R132+UR7], R4 ;  /* 0x0000000484007988 */ /* 0x004fe20008000c07 */
[C---:B------:R-:W-:Y:S01]  /*2820*/  LOP3.LUT R188, R132.reuse, 0x60, RZ, 0x3c, !PT ;  /* 0x0000006084bc7812 */ /* 0x040fe200078e3cff */
[----:B------:R-:W2:Y:S01]  /*2830*/  LDCU.64 UR32, c[0x0][0x390] ;  /* 0x00007200ff2077ac */ /* 0x000ea20008000a00 */
[----:B------:R-:W-:Y:S01]  /*2840*/  LOP3.LUT R190, R132, 0x70, RZ, 0x3c, !PT ;  /* 0x0000007084be7812 */ /* 0x000fe200078e3cff */
[----:B------:R-:W-:Y:S01]  /*2850*/  STS.128 [R153+UR7], R8 ;  /* 0x0000000899007988 */ /* 0x000fe20008000c07 */
[----:B------:R-:W0:Y:S03]  /*2860*/  LDCU.64 UR38, c[0x0][0x390] ;  /* 0x00007200ff2677ac */ /* 0x000e260008000a00 */
        /* <DEDUP_REMOVED lines=11> */
[----:B------:R-:W0:Y:S01]  /*2920*/  LDCU.64 UR14, c[0x0][0x390] ;  /* 0x00007200ff0e77ac */ /* 0x000e220008000a00 */
[----:B------:R-:W-:Y:S06]  /*2930*/  BAR.SYNC.DEFER_BLOCKING 0x0 ;  /* 0x0000000000007b1d */ /* 0x000fec0000010000 */
[----:B------:R-:W0:Y:S01]  /*2940*/  LDCU.64 UR16, c[0x0][0x390] ;  /* 0x00007200ff1077ac */ /* 0x000e220008000a00 */
[----:B------:R-:W0:Y:S01]  /*2950*/  LDCU.64 UR20, c[0x0][0x390] ;  /* 0x00007200ff1477ac */ /* 0x000e220008000a00 */
[----:B------:R-:W0:Y:S01]  /*2960*/  LDCU.64 UR22, c[0x0][0x390] ;  /* 0x00007200ff1677ac */ /* 0x000e220008000a00 */
[----:B------:R-:W0:Y:S01]  /*2970*/  LDCU.64 UR18, c[0x0][0x390] ;  /* 0x00007200ff1277ac */ /* 0x000e220008000a00 */
[----:B------:R-:W0:Y:S01]  /*2980*/  LDCU.64 UR24, c[0x0][0x390] ;  /* 0x00007200ff1877ac */ /* 0x000e220008000a00 */
[----:B------:R-:W0:Y:S04]  /*2990*/  LDSM.16.M88.4 R4, [R136] ;  /* 0x000000008804783b */ /* 0x000e280000000200 */
[----:B------:R-:W-:Y:S04]  /*29a0*/  LDSM.16.M88.4 R172, [R136+0x100] ;  /* 0x0001000088ac783b */ /* 0x000fe80000000200 */
[----:B------:R-:W-:Y:S04]  /*29b0*/  LDSM.16.M88.4 R168, [R136+0x200] ;  /* 0x0002000088a8783b */ /* 0x000fe80000000200 */
[----:B------:R-:W-:Y:S04]  /*29c0*/  LDSM.16.M88.4 R164, [R136+0x300] ;  /* 0x0003000088a4783b */ /* 0x000fe80000000200 */
[----:B------:R-:W-:Y:S04]  /*29d0*/  LDSM.16.M88.4 R20, [R136+0x400] ;  /* 0x000400008814783b */ /* 0x000fe80000000200 */
[----:B------:R-:W-:Y:S04]  /*29e0*/  LDSM.16.M88.4 R16, [R136+0x500] ;  /* 0x000500008810783b */ /* 0x000fe80000000200 */
[----:B------:R-:W-:Y:S04]  /*29f0*/  LDSM.16.M88.4 R12, [R136+0x600] ;  /* 0x00060000880c783b */ /* 0x000fe80000000200 */
[----:B------:R-:W-:Y:S01]  /*2a00*/  LDSM.16.M88.4 R8, [R136+0x700] ;  /* 0x000700008808783b */ /* 0x000fe20000000200 */
[----:B------:R-:W-:Y:S06]  /*2a10*/  BAR.SYNC.DEFER_BLOCKING 0x0 ;  /* 0x0000000000007b1d */ /* 0x000fec0000010000 */
[----:B------:R-:W-:Y:S04]  /*2a20*/  STS.128 [R132+UR7], R36 ;  /* 0x0000002484007988 */ /* 0x000fe80008000c07 */
[----:B------:R-:W-:Y:S04]  /*2a30*/  STS.128 [R153+UR7], R40 ;  /* 0x0000002899007988 */ /* 0x000fe80008000c07 */
[----:B------:R-:W-:Y:S04]  /*2a40*/  STS.128 [R151+UR7], R44 ;  /* 0x0000002c97007988 */ /* 0x000fe80008000c07 */
[----:B------:R-:W-:Y:S04]  /*2a50*/  STS.128 [R149+UR7], R48 ;  /* 0x0000003095007988 */ /* 0x000fe80008000c07 */
[----:B------:R-:W-:Y:S04]  /*2a60*/  STS.128 [R184+UR7], R52 ;  /* 0x00000034b8007988 */ /* 0x000fe80008000c07 */
[----:B------:R-:W-:Y:S04]  /*2a70*/  STS.128 [R186+UR7], R56 ;  /* 0x00000038ba007988 */ /* 0x000fe80008000c07 */
[----:B------:R-:W-:Y:S04]  /*2a80*/  STS.128 [R188+UR7], R60 ;  /* 0x0000003cbc007988 */ /* 0x000fe80008000c07 */
[----:B------:R-:W-:Y:S01]  /*2a90*/  STS.128 [R190+UR7], R64 ;  /* 0x00000040be007988 */ /* 0x000fe20008000c07 */
[----:B------:R-:W-:Y:S06]  /*2aa0*/  BAR.SYNC.DEFER_BLOCKING 0x0 ;  /* 0x0000000000007b1d */ /* 0x000fec0000010000 */
        /* <DEDUP_REMOVED lines=12> */
[----:B------:R0:W-:Y:S04]  /*2b70*/  STS.128 [R149+UR7], R80 ;  /* 0x0000005095007988 */ /* 0x0001e80008000c07 */
[----:B------:R-:W-:Y:S04]  /*2b80*/  STS.128 [R184+UR7], R84 ;  /* 0x00000054b8007988 */ /* 0x000fe80008000c07 */
[----:B------:R-:W-:Y:S04]  /*2b90*/  STS.128 [R186+UR7], R88 ;  /* 0x00000058ba007988 */ /* 0x000fe80008000c07 */
[----:B------:R1:W-:Y:S04]  /*2ba0*/  STS.128 [R188+UR7], R92 ;  /* 0x0000005cbc007988 */ /* 0x0003e80008000c07 */
[----:B------:R3:W-:Y:S01]  /*2bb0*/  STS.128 [R190+UR7], R96 ;  /* 0x00000060be007988 */ /* 0x0007e20008000c07 */
[----:B0-----:R-:W-:-:S02]  /*2bc0*/  IMAD.SHL.U32 R81, R187, 0x80, RZ ;  /* 0x00000080bb517824 */ /* 0x001fc400078e00ff */
[----:B------:R-:W-:Y:S01]  /*2bd0*/  IMAD.SHL.U32 R82, R185, 0x80, RZ ;  /* 0x00000080b9527824 */ /* 0x000fe200078e00ff */
[----:B------:R-:W-:Y:S01]  /*2be0*/  BAR.SYNC.DEFER_BLOCKING 0x0 ;  /* 0x0000000000007b1d */ /* 0x000fe20000010000 */
[----:B------:R-:W-:Y:S01]  /*2bf0*/  IMAD.SHL.U32 R80, R189, 0x80, RZ ;  /* 0x00000080bd507824 */ /* 0x000fe200078e00ff */
[----:B-1----:R-:W-:Y:S01]  /*2c00*/  LEA R94, P2, R187, UR28, 0x9 ;  /* 0x0000001cbb5e7c11 */ /* 0x002fe2000f8448ff */
[----:B------:R-:W-:Y:S01]  /*2c10*/  IMAD.SHL.U32 R92, R158, 0x4, RZ ;  /* 0x000000049e5c7824 */ /* 0x000fe200078e00ff */
[----:B---3--:R-:W-:Y:S02]  /*2c20*/  LEA R98, P3, R185, UR30, 0x9 ;  /* 0x0000001eb9627c11 */ /* 0x008fe4000f8648ff */
[----:B------:R-:W-:Y:S01]  /*2c30*/  LEA.HI.X R95, R81, UR29, RZ, 0x2, P2 ;  /* 0x0000001d515f7c11 */ /* 0x000fe200090f14ff */
[----:B------:R-:W-:Y:S01]  /*2c40*/  IMAD.SHL.U32 R81, R161, 0x80, RZ ;  /* 0x00000080a1517824 */ /* 0x000fe200078e00ff */
[----:B----4-:R-:W-:Y:S01]  /*2c50*/  LEA R96, P0, R189, UR26, 0x9 ;  /* 0x0000001abd607c11 */ /* 0x010fe2000f8048ff */
[----:B------:R-:W0:Y:S01]  /*2c60*/  LDCU.64 UR28, c[0x0][0x390] ;  /* 0x00007200ff1c77ac */ /* 0x000e220008000a00 */
[----:B------:R-:W-:Y:S01]  /*2c70*/  LEA.HI.X R99, R82, UR31, RZ, 0x2, P3 ;  /* 0x0000001f52637c11 */ /* 0x000fe200098f14ff */
[----:B------:R-:W-:Y:S01]  /*2c80*/  IMAD.SHL.U32 R82, R159, 0x80, RZ ;  /* 0x000000809f527824 */ /* 0x000fe200078e00ff */
[----:B------:R-:W-:Y:S01]  /*2c90*/  LEA.HI.X R97, R80, UR27, RZ, 0x2, P0 ;  /* 0x0000001b50617c11 */ /* 0x000fe200080f14ff */
[----:B------:R-:W1:Y:S01]  /*2ca0*/  LDCU.64 UR30, c[0x0][0x390] ;  /* 0x00007200ff1e77ac */ /* 0x000e620008000a00 */
[----:B------:R-:W-:Y:S01]  /*2cb0*/  IMAD.SHL.U32 R80, R163, 0x80, RZ ;  /* 0x00000080a3507824 */ /* 0x000fe200078e00ff */
[----:B------:R-:W3:Y:S01]  /*2cc0*/  LDSM.16.M88.4 R48, [R136] ;  /* 0x000000008830783b */ /* 0x000ee20000000200 */
[----:B------:R-:W4:Y:S03]  /*2cd0*/  LDCU.64 UR26, c[0x0][0x390] ;  /* 0x00007200ff1a77ac */ /* 0x000f260008000a00 */
        /* <DEDUP_REMOVED lines=8> */
[----:B------:R5:W-:Y:S04]  /*2d60*/  STS.128 [R132+UR7], R100 ;  /* 0x0000006484007988 */ /* 0x000be80008000c07 */
[----:B------:R0:W-:Y:S04]  /*2d70*/  STS.128 [R153+UR7], R104 ;  /* 0x0000006899007988 */ /* 0x0001e80008000c07 */
[----:B------:R1:W-:Y:S04]  /*2d80*/  STS.128 [R151+UR7], R108 ;  /* 0x0000006c97007988 */ /* 0x0003e80008000c07 */
[----:B------:R1:W-:Y:S01]  /*2d90*/  STS.128 [R149+UR7], R112 ;  /* 0x0000007095007988 */ /* 0x0003e20008000c07 */
[----:B-----5:R-:W-:-:S03]  /*2da0*/  LEA R102, P2, R161, UR34, 0x9 ;  /* 0x00000022a1667c11 */ /* 0x020fc6000f8448ff */
[----:B------:R5:W-:Y:S01]  /*2db0*/  STS.128 [R184+UR7], R116 ;  /* 0x00000074b8007988 */ /* 0x000be20008000c07 */
[----:B--2---:R-:W-:Y:S02]  /*2dc0*/  LEA R100, P0, R163, UR32, 0x9 ;  /* 0x00000020a3647c11 */ /* 0x004fe4000f8048ff */
[----:B0-----:R-:W-:Y:S01]  /*2dd0*/  LEA R104, P3, R159, UR36, 0x9 ;  /* 0x000000249f687c11 */ /* 0x001fe2000f8648ff */
[----:B------:R0:W-:Y:S01]  /*2de0*/  STS.128 [R186+UR7], R120 ;  /* 0x00000078ba007988 */ /* 0x0001e20008000c07 */
[----:B------:R-:W-:Y:S01]  /*2df0*/  LEA.HI.X R90, R81, UR35, RZ, 0x2, P2 ;  /* 0x00000023515a7c11 */ /* 0x000fe200090f14ff */
[----:B------:R-:W2:Y:S01]  /*2e00*/  LDCU.64 UR34, c[0x0][0x390] ;  /* 0x00007200ff2277ac */ /* 0x000ea20008000a00 */
[----:B------:R-:W-:Y:S01]  /*2e10*/  LEA.HI.X R87, R82, UR37, RZ, 0x2, P3 ;  /* 0x0000002552577c11 */ /* 0x000fe200098f14ff */
[----:B------:R-:W-:Y:S01]  /*2e20*/  IMAD.SHL.U32 R81, R155, 0x80, RZ ;  /* 0x000000809b517824 */ /* 0x000fe200078e00ff */
[----:B------:R-:W-:Y:S01]  /*2e30*/  LEA.HI.X R91, R80, UR33, RZ, 0x2, P0 ;  /* 0x00000021505b7c11 */ /* 0x000fe200080f14ff */
[----:B------:R-:W0:Y:S01]  /*2e40*/  LDCU.64 UR36, c[0x0][0x390] ;  /* 0x00007200ff2477ac */ /* 0x000e220008000a00 */
[C---:B------:R-:W-:Y:S01]  /*2e50*/  IMAD.SHL.U32 R80, R157.reuse, 0x80, RZ ;  /* 0x000000809d507824 */ /* 0x040fe200078e00ff */
[----:B------:R-:W-:Y:S01]  /*2e60*/  LEA R106, P0, R157, UR38, 0x9 ;  /* 0x000000269d6a7c11 */ /* 0x000fe2000f8048ff */
[----:B------:R-:W-:Y:S01]  /*2e70*/  IMAD.SHL.U32 R82, R139, 0x80, RZ ;  /* 0x000000808b527824 */ /* 0x000fe200078e00ff */
[----:B-1----:R-:W-:Y:S01]  /*2e80*/  LEA R108, P2, R155, UR40, 0x9 ;  /* 0x000000289b6c7c11 */ /* 0x002fe2000f8448ff */
[----:B------:R-:W-:Y:S01]  /*2e90*/  IMAD.SHL.U32 R155, R145, 0x4, RZ ;  /* 0x00000004919b7824 */ /* 0x000fe200078e00ff */
[----:B------:R-:W-:Y:S01]  /*2ea0*/  LEA R110, P3, R139, UR42, 0x9 ;  /* 0x0000002a8b6e7c11 */ /* 0x000fe2000f8648ff */
[----:B------:R1:W-:Y:S01]  /*2eb0*/  STS.128 [R188+UR7], R124 ;  /* 0x0000007cbc007988 */ /* 0x0003e20008000c07 */
[----:B------:R-:W-:Y:S01]  /*2ec0*/  LEA.HI.X R86, R80, UR39, RZ, 0x2, P0 ;  /* 0x0000002750567c11 */ /* 0x000fe200080f14ff */
[----:B------:R-:W-:Y:S01]  /*2ed0*/  IMAD.SHL.U32 R80, R147, 0x80, RZ ;  /* 0x0000008093507824 */ /* 0x000fe200078e00ff */
[----:B------:R-:W-:Y:S01]  /*2ee0*/  LEA.HI.X R85, R81, UR41, RZ, 0x2, P2 ;  /* 0x0000002951557c11 */ /* 0x000fe200090f14ff */
[----:B------:R-:W-:Y:S01]  /*2ef0*/  IMAD.SHL.U32 R81, R135, 0x80, RZ ;  /* 0x0000008087517824 */ /* 0x000fe200078e00ff */
[----:B------:R-:W-:Y:S01]  /*2f00*/  LEA R112, P0, R147, UR44, 0x9 ;  /* 0x0000002c93707c11 */ /* 0x000fe2000f8048ff */
[----:B------:R0:W-:Y:S01]  /*2f10*/  STS.128 [R190+UR7], R128 ;  /* 0x00000080be007988 */ /* 0x0001e20008000c07 */
[----:B------:R-:W-:Y:S01]  /*2f20*/  BAR.SYNC.DEFER_BLOCKING 0x0 ;  /* 0x0000000000007b1d */ /* 0x000fe20000010000 */
[----:B------:R-:W-:-:S02]  /*2f30*/  LEA R114, P2, R135, UR28, 0x9 ;  /* 0x0000001c87727c11 */ /* 0x000fc4000f8448ff */
[----:B------:R-:W-:Y:S01]  /*2f40*/  LEA.HI.X R84, R82, UR43, RZ, 0x2, P3 ;  /* 0x0000002b52547c11 */ /* 0x000fe200098f14ff */
[C---:B------:R-:W-:Y:S01]  /*2f50*/  IMAD.SHL.U32 R82, R143.reuse, 0x80, RZ ;  /* 0x000000808f527824 */ /* 0x040fe200078e00ff */
[----:B-----5:R-:W-:Y:S01]  /*2f60*/  LEA R116, P3, R143, UR30, 0x9 ;  /* 0x0000001e8f747c11 */ /* 0x020fe2000f8648ff */
[----:B------:R-:W5:Y:S01]  /*2f70*/  LDCU.64 UR32, c[0x0][0x390] ;  /* 0x00007200ff2077ac */ /* 0x000f620008000a00 */
[----:B------:R-:W-:Y:S01]  /*2f80*/  LEA.HI.X R83, R80, UR45, RZ, 0x2, P0 ;  /* 0x0000002d50537c11 */ /* 0x000fe200080f14ff */
[----:B------:R-:W-:Y:S01]  /*2f90*/  IMAD.SHL.U32 R80, R141, 0x80, RZ ;  /* 0x000000808d507824 */ /* 0x000fe200078e00ff */
[----:B------:R-:W-:Y:S01]  /*2fa0*/  LEA.HI.X R81, R81, UR29, RZ, 0x2, P2 ;  /* 0x0000001d51517c11 */ /* 0x000fe200090f14ff */
[----:B------:R-:W1:Y:S01]  /*2fb0*/  LDCU.64 UR28, c[0x0][0x390] ;  /* 0x00007200ff1c77ac */ /* 0x000e620008000a00 */
[----:B--2---:R-:W-:Y:S02]  /*2fc0*/  LEA R88, P2, R141, UR34, 0x9 ;  /* 0x000000228d587c11 */ /* 0x004fe4000f8448ff */
[----:B------:R-:W-:-:S02]  /*2fd0*/  LEA R118, P0, R0, UR4, 0x2 ;  /* 0x0000000400767c11 */ /* 0x000fc4000f8010ff */
[----:B------:R-:W-:Y:S01]  /*2fe0*/  LEA.HI.X R82, R82, UR31, RZ, 0x2, P3 ;  /* 0x0000001f52527c11 */ /* 0x000fe200098f14ff */
[----:B------:R-:W2:Y:S01]  /*2ff0*/  LDCU.64 UR30, c[0x0][0x390] ;  /* 0x00007200ff1e77ac */ /* 0x000ea20008000a00 */
[----:B0-----:R-:W-:Y:S02]  /*3000*/  IADD3 R92, P3, P4, R155, UR36, R92 ;  /* 0x000000249b5c7c10 */ /* 0x001fe4000fc7e05c */
[----:B------:R-:W-:Y:S01]  /*3010*/  LEA.HI.X R89, R80, UR35, RZ, 0x2, P2 ;  /* 0x0000002350597c11 */ /* 0x000fe200090f14ff */
[----:B------:R-:W0:Y:S01]  /*3020*/  LDCU.64 UR34, c[0x0][0x390] ;  /* 0x00007200ff2277ac */ /* 0x000e220008000a00 */
[----:B------:R-:W-:Y:S02]  /*3030*/  LEA.HI.X R119, R0, UR5, RZ, 0x2, P0 ;  /* 0x0000000500777c11 */ /* 0x000fe400080f14ff */
[----:B------:R-:W-:Y:S01]  /*3040*/  LEA R120, P0, R2, UR8, 0x2 ;  /* 0x0000000802787c11 */ /* 0x000fe2000f8010ff */
[----:B------:R-:W0:Y:S01]  /*3050*/  LDCU.64 UR4, c[0x0][0x390] ;  /* 0x00007200ff0477ac */ /* 0x000e220008000a00 */
[----:B------:R-:W-:-:S02]  /*3060*/  IADD3.X R93, PT, PT, RZ, UR37, RZ, P3, P4 ;  /* 0x00000025ff5d7c10 */ /* 0x000fc40009fe84ff */
[----:B------:R-:W-:Y:S02]  /*3070*/  LEA R122, P2, R156, UR14, 0x2 ;  /* 0x0000000e9c7a7c11 */ /* 0x000fe4000f8410ff */
[----:B-1----:R-:W-:Y:S01]  /*3080*/  LEA R124, P3, R138, UR16, 0x2 ;  /* 0x000000108a7c7c11 */ /* 0x002fe2000f8610ff */
[----:B------:R-:W-:Y:S01]  /*3090*/  STG.E desc[UR12][R92.64], R4 ;  /* 0x000000045c007986 */ /* 0x000fe2000c10190c */
[----:B------:R-:W-:Y:S01]  /*30a0*/  LEA.HI.X R121, R2, UR9, RZ, 0x2, P0 ;  /* 0x0000000902797c11 */ /* 0x000fe200080f14ff */
[----:B------:R-:W1:Y:S01]  /*30b0*/  LDCU.64 UR8, c[0x0][0x390] ;  /* 0x00007200ff0877ac */ /* 0x000e620008000a00 */
[----:B------:R-:W-:Y:S01]  /*30c0*/  LEA.HI.X R123, R156, UR15, RZ, 0x2, P2 ;  /* 0x0000000f9c7b7c11 */ /* 0x000fe200090f14ff */
[----:B------:R-:W-:Y:S01]  /*30d0*/  STG.E desc[UR12][R92.64+0x80], R28 ;  /* 0x0000801c5c007986 */ /* 0x000fe2000c10190c */
[----:B------:R-:W-:Y:S01]  /*30e0*/  LEA.HI.X R125, R138, UR17, RZ, 0x2, P3 ;  /* 0x000000118a7d7c11 */ /* 0x000fe200098f14ff */
[----:B------:R-:W1:Y:S01]  /*30f0*/  LDCU.64 UR14, c[0x0][0x390] ;  /* 0x00007200ff0e77ac */ /* 0x000e620008000a00 */
[----:B------:R-:W-:Y:S01]  /*3100*/  LEA R128, P2, R152, UR20, 0x2 ;  /* 0x0000001498807c11 */ /* 0x000fe2000f8410ff */
[----:B---3--:R-:W-:Y:S01]  /*3110*/  STG.E desc[UR12][R92.64+0x100], R48 ;  /* 0x000100305c007986 */ /* 0x008fe2000c10190c */
[----:B------:R-:W-:Y:S01]  /*3120*/  LEA R130, P3, R150, UR22, 0x2 ;  /* 0x0000001696827c11 */ /* 0x000fe2000f8610ff */
[----:B------:R-:W3:Y:S01]  /*3130*/  LDCU.64 UR16, c[0x0][0x390] ;  /* 0x00007200ff1077ac */ /* 0x000ee20008000a00 */
[----:B------:R-:W-:-:S02]  /*3140*/  LEA.HI.X R129, R152, UR21, RZ, 0x2, P2 ;  /* 0x0000001598817c11 */ /* 0x000fc400090f14ff */
[----:B------:R-:W-:Y:S02]  /*3150*/  LEA.HI.X R131, R150, UR23, RZ, 0x2, P3 ;  /* 0x0000001796837c11 */ /* 0x000fe400098f14ff */
[----:B----4-:R-:W-:Y:S02]  /*3160*/  LEA R138, P2, R148, UR26, 0x2 ;  /* 0x0000001a948a7c11 */ /* 0x010fe4000f8410ff */
[----:B------:R-:W-:Y:S02]  /*3170*/  LEA R152, P3, R146, UR28, 0x2 ;  /* 0x0000001c92987c11 */ /* 0x000fe4000f8610ff */
[----:B------:R-:W-:Y:S02]  /*3180*/  LEA.HI.X R139, R148, UR27, RZ, 0x2, P2 ;  /* 0x0000001b948b7c11 */ /* 0x000fe400090f14ff */
[----:B------:R-:W-:Y:S02]  /*3190*/  LEA.HI.X R141, R146, UR29, RZ, 0x2, P3 ;  /* 0x0000001d928d7c11 */ /* 0x000fe400098f14ff */
[----:B0-----:R-:W-:-:S02]  /*31a0*/  LEA R148, P3, R140, UR34, 0x2 ;  /* 0x000000228c947c11 */ /* 0x001fc4000f8610ff */
[----:B--2---:R-:W-:Y:S02]  /*31b0*/  LEA R80, P4, R144, UR30, 0x2 ;  /* 0x0000001e90507c11 */ /* 0x004fe4000f8810ff */
[----:B------:R-:W-:Y:S02]  /*31c0*/  LEA.HI.X R149, R140, UR35, RZ, 0x2, P3 ;  /* 0x000000238c957c11 */ /* 0x000fe400098f14ff */
[----:B------:R-:W-:Y:S02]  /*31d0*/  LEA.HI.X R143, R144, UR31, RZ, 0x2, P4 ;  /* 0x0000001f908f7c11 */ /* 0x000fe4000a0f14ff */
[C---:B------:R-:W-:Y:S02]  /*31e0*/  IADD3 R96, P3, PT, R155.reuse, R96, RZ ;  /* 0x000000609b607210 */ /* 0x040fe40007f7e0ff */
[C---:B-1----:R-:W-:Y:S02]  /*31f0*/  LEA R150, P4, R134.reuse, UR8, 0x2 ;  /* 0x0000000886967c11 */ /* 0x042fe4000f8810ff */
[----:B------:R-:W-:Y:S01]  /*3200*/  IADD3 R94, P6, PT, R155, R94, RZ ;  /* 0x0000005e9b5e7210 */ /* 0x000fe20007fde0ff */
[----:B------:R-:W-:Y:S01]  /*3210*/  IMAD.X R97, RZ, RZ, R97, P3 ;  /* 0x000000ffff617224 */ /* 0x000fe200018e0661 */
[----:B------:R-:W-:-:S02]  /*3220*/  LEA.HI.X R0, R134, UR9, RZ, 0x2, P4 ;  /* 0x0000000986007c11 */ /* 0x000fc4000a0f14ff */
[C---:B------:R-:W-:Y:S01]  /*3230*/  IADD3 R98, P4, PT, R155.reuse, R98, RZ ;  /* 0x000000629b627210 */ /* 0x040fe20007f9e0ff */
[----:B------:R-:W-:Y:S01]  /*3240*/  IMAD.X R95, RZ, RZ, R95, P6 ;  /* 0x000000ffff5f7224 */ /* 0x000fe200030e065f */
[C---:B------:R-:W-:Y:S02]  /*3250*/  IADD3 R100, P5, PT, R155.reuse, R100, RZ ;  /* 0x000000649b647210 */ /* 0x040fe40007fbe0ff */
[C---:B------:R-:W-:Y:S01]  /*3260*/  IADD3 R102, P3, PT, R155.reuse, R102, RZ ;  /* 0x000000669b667210 */ /* 0x040fe20007f7e0ff */
[----:B------:R-:W-:Y:S01]  /*3270*/  IMAD.X R99, RZ, RZ, R99, P4 ;  /* 0x000000ffff637224 */ /* 0x000fe200020e0663 */
        /* <DEDUP_REMOVED lines=8> */
[C---:B------:R-:W-:Y:S01]  /*3300*/  LEA R126, P0, R162.reuse, UR18, 0x2 ;  /* 0x00000012a27e7c11 */ /* 0x040fe2000f8010ff */
[----:B------:R-:W-:Y:S01]  /*3310*/  IMAD.X R109, RZ, RZ, R85, P5 ;  /* 0x000000ffff6d7224 */ /* 0x000fe200028e0655 */
[C---:B------:R-:W-:Y:S01]  /*3320*/  IADD3 R116, P5, PT, R155.reuse, R116, RZ ;  /* 0x000000749b747210 */ /* 0x040fe20007fbe0ff */
[----:B------:R-:W-:Y:S01]  /*3330*/  IMAD.X R111, RZ, RZ, R84, P3 ;  /* 0x000000ffff6f7224 */ /* 0x000fe200018e0654 */
[C---:B------:R-:W-:Y:S01]  /*3340*/  IADD3 R118, P3, PT, R155.reuse, R118, RZ ;  /* 0x000000769b767210 */ /* 0x040fe20007f7e0ff */
[----:B------:R-:W0:Y:S01]  /*3350*/  LDSM.16.M88.4 R84, [R136] ;  /* 0x000000008854783b */ /* 0x000e220000000200 */
[----:B------:R-:W-:Y:S01]  /*3360*/  LEA.HI.X R162, R162, UR19, RZ, 0x2, P0 ;  /* 0x00000013a2a27c11 */ /* 0x000fe200080f14ff */
[----:B------:R-:W-:Y:S01]  /*3370*/  IMAD.X R117, RZ, RZ, R82, P5 ;  /* 0x000000ffff757224 */ /* 0x000fe200028e0652 */
[----:B------:R-:W-:Y:S01]  /*3380*/  LEA R156, P0, R160, UR24, 0x2 ;  /* 0x00000018a09c7c11 */ /* 0x000fe2000f8010ff */
[----:B------:R-:W-:Y:S01]  /*3390*/  IMAD.X R119, RZ, RZ, R119, P3 ;  /* 0x000000ffff777224 */ /* 0x000fe200018e0677 */
[----:B------:R-:W-:-:S02]  /*33a0*/  IADD3 R126, P3, PT, R155, R126, RZ ;  /* 0x0000007e9b7e7210 */ /* 0x000fc40007f7e0ff */
[----:B------:R-:W-:Y:S02]  /*33b0*/  LEA.HI.X R160, R160, UR25, RZ, 0x2, P0 ;  /* 0x00000019a0a07c11 */ /* 0x000fe400080f14ff */
[C---:B------:R-:W-:Y:S01]  /*33c0*/  LEA R146, P2, R142.reuse, UR4, 0x2 ;  /* 0x000000048e927c11 */ /* 0x040fe2000f8410ff */
[----:B------:R-:W-:Y:S01]  /*33d0*/  IMAD.X R127, RZ, RZ, R162, P3 ;  /* 0x000000ffff7f7224 */ /* 0x000fe200018e06a2 */
[C---:B------:R-:W-:Y:S02]  /*33e0*/  IADD3 R134, P3, PT, R155.reuse, R156, RZ ;  /* 0x0000009c9b867210 */ /* 0x040fe40007f7e0ff */
[----:B------:R-:W-:Y:S01]  /*33f0*/  LEA.HI.X R147, R142, UR5, RZ, 0x2, P2 ;  /* 0x000000058e937c11 */ /* 0x000fe200090f14ff */
[----:B------:R-:W-:Y:S01]  /*3400*/  LDSM.16.M88.4 R156, [R136+0x300] ;  /* 0x00030000889c783b */ /* 0x000fe20000000200 */
[C---:B------:R-:W-:Y:S01]  /*3410*/  IADD3 R124, P5, PT, R155.reuse, R124, RZ ;  /* 0x0000007c9b7c7210 */ /* 0x040fe20007fbe0ff */
[----:B------:R-:W-:Y:S01]  /*3420*/  IMAD.X R135, RZ, RZ, R160, P3 ;  /* 0x000000ffff877224 */ /* 0x000fe200018e06a0 */
[C---:B------:R-:W-:Y:S01]  /*3430*/  IADD3 R142, P3, PT, R155.reuse, R80, RZ ;  /* 0x000000509b8e7210 */ /* 0x040fe20007f7e0ff */
[----:B------:R-:W1:Y:S01]  /*3440*/  LDCU.64 UR4, c[0x0][0x390] ;  /* 0x00007200ff0477ac */ /* 0x000e620008000a00 */
        /* <DEDUP_REMOVED lines=13> */
[----:B------:R-:W2:Y:S01]  /*3520*/  LDSM.16.M88.4 R80, [R136+0x100] ;  /* 0x000100008850783b */ /* 0x000ea20000000200 */
[----:B------:R-:W-:Y:S01]  /*3530*/  IADD3 R122, P4, PT, R155, R122, RZ ;  /* 0x0000007a9b7a7210 */ /* 0x000fe20007f9e0ff */
[----:B------:R-:W-:Y:S01]  /*3540*/  IMAD.X R153, RZ, RZ, R89, P3 ;  /* 0x000000ffff997224 */ /* 0x000fe200018e0659 */
[C---:B-----5:R-:W-:Y:S01]  /*3550*/  LEA R144, P0, R154.reuse, UR32, 0x2 ;  /* 0x000000209a907c11 */ /* 0x060fe2000f8010ff */
[----:B------:R-:W4:Y:S01]  /*3560*/  LDSM.16.M88.4 R88, [R136+0x200] ;  /* 0x000200008858783b */ /* 0x000f220000000200 */
[----:B------:R-:W-:Y:S01]  /*3570*/  IMAD.X R121, RZ, RZ, R121, P6 ;  /* 0x000000ffff797224 */ /* 0x000fe200030e0679 */
[----:B---3--:R-:W-:Y:S01]  /*3580*/  LEA R2, P2, R133, UR16, 0x9 ;  /* 0x0000001085027c11 */ /* 0x008fe2000f8448ff */
[----:B------:R-:W-:Y:S01]  /*3590*/  IMAD.X R123, RZ, RZ, R123, P4 ;  /* 0x000000ffff7b7224 */ /* 0x000fe200020e067b */
[----:B0-----:R-:W-:Y:S01]  /*35a0*/  STG.E desc[UR12][R92.64+0x180], R84 ;  /* 0x000180545c007986 */ /* 0x001fe2000c10190c */
[C---:B------:R-:W-:Y:S01]  /*35b0*/  IADD3 R128, P4, PT, R155.reuse, R128, RZ ;  /* 0x000000809b807210 */ /* 0x040fe20007f9e0ff */
[----:B------:R-:W-:Y:S01]  /*35c0*/  IMAD.X R141, RZ, RZ, R141, P5 ;  /* 0x000000ffff8d7224 */ /* 0x000fe200028e068d */
[----:B------:R-:W-:Y:S01]  /*35d0*/  LEA.HI.X R154, R154, UR33, RZ, 0x2, P0 ;  /* 0x000000219a9a7c11 */ /* 0x000fe200080f14ff */
[----:B------:R-:W-:Y:S01]  /*35e0*/  STG.E desc[UR12][R118.64], R5 ;  /* 0x0000000576007986 */ /* 0x000fe2000c10190c */
[C---:B------:R-:W-:Y:S01]  /*35f0*/  IADD3 R146, P5, PT, R155.reuse, R146, RZ ;  /* 0x000000929b927210 */ /* 0x040fe20007fbe0ff */
[----:B------:R-:W-:Y:S01]  /*3600*/  IMAD.X R129, RZ, RZ, R129, P4 ;  /* 0x000000ffff817224 */ /* 0x000fe200020e0681 */
[----:B------:R-:W-:Y:S01]  /*3610*/  IADD3 R138, P4, PT, R155, R138, RZ ;  /* 0x0000008a9b8a7210 */ /* 0x000fe20007f9e0ff */
[----:B------:R-:W-:Y:S01]  /*3620*/  STG.E desc[UR12][R118.64+0x80], R29 ;  /* 0x0000801d76007986 */ /* 0x000fe2000c10190c */
[----:B------:R-:W-:Y:S01]  /*3630*/  LEA R132, P0, R137, UR14, 0x9 ;  /* 0x0000000e89847c11 */ /* 0x000fe2000f8048ff */
[----:B------:R-:W-:-:S02]  /*3640*/  IMAD.X R147, RZ, RZ, R147, P5 ;  /* 0x000000ffff937224 */ /* 0x000fc400028e0693 */
[----:B------:R-:W-:Y:S01]  /*3650*/  STG.E desc[UR12][R118.64+0x100], R49 ;  /* 0x0001003176007986 */ /* 0x000fe2000c10190c */
[----:B------:R-:W-:Y:S01]  /*3660*/  IMAD.X R139, RZ, RZ, R139, P4 ;  /* 0x000000ffff8b7224 */ /* 0x000fe200020e068b */
[----:B------:R-:W-:Y:S01]  /*3670*/  IADD3 R144, P4, PT, R155, R144, RZ ;  /* 0x000000909b907210 */ /* 0x000fe20007f9e0ff */
[----:B------:R-:W-:Y:S01]  /*3680*/  IMAD.SHL.U32 R137, R137, 0x80, RZ ;  /* 0x0000008089897824 */ /* 0x000fe200078e00ff */
[----:B------:R-:W-:Y:S01]  /*3690*/  STG.E desc[UR12][R118.64+0x180], R85 ;  /* 0x0001805576007986 */ /* 0x000fe2000c10190c */
[C---:B------:R-:W-:Y:S02]  /*36a0*/  IADD3 R132, P6, PT, R155.reuse, R132, RZ ;  /* 0x000000849b847210 */ /* 0x040fe40007fde0ff */
[----:B------:R-:W-:Y:S01]  /*36b0*/  IMAD.X R145, RZ, RZ, R154, P4 ;  /* 0x000000ffff917224 */ /* 0x000fe200020e069a */
[----:B------:R-:W-:Y:S01]  /*36c0*/  STG.E desc[UR12][R120.64], R6 ;  /* 0x0000000678007986 */ /* 0x000fe2000c10190c */
[----:B------:R-:W-:Y:S02]  /*36d0*/  IADD3 R150, P4, PT, R155, R150, RZ ;  /* 0x000000969b967210 */ /* 0x000fe40007f9e0ff */
[C---:B-1----:R-:W-:Y:S01]  /*36e0*/  LEA R154, P5, R3.reuse, UR4, 0x9 ;  /* 0x00000004039a7c11 */ /* 0x042fe2000f8a48ff */
[----:B------:R-:W-:Y:S01]  /*36f0*/  STG.E desc[UR12][R120.64+0x80], R30 ;  /* 0x0000801e78007986 */ /* 0x000fe2000c10190c */
[----:B------:R-:W-:Y:S01]  /*3700*/  IMAD.SHL.U32 R3, R3, 0x80, RZ ;  /* 0x0000008003037824 */ /* 0x000fe200078e00ff */
[----:B------:R-:W-:Y:S01]  /*3710*/  LEA.HI.X R137, R137, UR15, RZ, 0x2, P0 ;  /* 0x0000000f89897c11 */ /* 0x000fe200080f14ff */
[----:B------:R-:W-:Y:S01]  /*3720*/  IMAD.X R151, RZ, RZ, R0, P4 ;  /* 0x000000ffff977224 */ /* 0x000fe200020e0600 */
[----:B------:R-:W-:Y:S01]  /*3730*/  STG.E desc[UR12][R120.64+0x100], R50 ;  /* 0x0001003278007986 */ /* 0x000fe2000c10190c */
[----:B------:R-:W-:Y:S01]  /*3740*/  IMAD.SHL.U32 R0, R133, 0x80, RZ ;  /* 0x0000008085007824 */ /* 0x000fe200078e00ff */
[C---:B------:R-:W-:Y:S01]  /*3750*/  IADD3 R2, P4, PT, R155.reuse, R2, RZ ;  /* 0x000000029b027210 */ /* 0x040fe20007f9e0ff */
[----:B------:R-:W-:Y:S01]  /*3760*/  IMAD.X R133, RZ, RZ, R137, P6 ;  /* 0x000000ffff857224 */ /* 0x000fe200030e0689 */
[----:B------:R-:W-:Y:S01]  /*3770*/  STG.E desc[UR12][R120.64+0x180], R86 ;  /* 0x0001805678007986 */ /* 0x000fe2000c10190c */
[----:B------:R-:W-:-:S03]  /*3780*/  IADD3 R154, P3, PT, R155, R154, RZ ;  /* 0x0000009a9b9a7210 */ /* 0x000fc60007f7e0ff */
[----:B------:R-:W-:Y:S04]  /*3790*/  STG.E desc[UR12][R122.64], R7 ;  /* 0x000000077a007986 */ /* 0x000fe8000c10190c */
[----:B------:R-:W0:Y:S04]  /*37a0*/  LDSM.16.M88.4 R4, [R136+0x400] ;  /* 0x000400008804783b */ /* 0x000e280000000200 */
[----:B------:R-:W-:Y:S04]  /*37b0*/  STG.E desc[UR12][R122.64+0x80], R31 ;  /* 0x0000801f7a007986 */ /* 0x000fe8000c10190c */
[----:B------:R-:W-:Y:S04]  /*37c0*/  STG.E desc[UR12][R122.64+0x100], R51 ;  /* 0x000100337a007986 */ /* 0x000fe8000c10190c */
[----:B------:R-:W-:Y:S04]  /*37d0*/  STG.E desc[UR12][R122.64+0x180], R87 ;  /* 0x000180577a007986 */ /* 0x000fe8000c10190c */
[----:B------:R-:W-:Y:S04]  /*37e0*/  STG.E desc[UR12][R124.64], R172 ;  /* 0x000000ac7c007986 */ /* 0x000fe8000c10190c */
[----:B------:R-:W-:Y:S04]  /*37f0*/  STG.E desc[UR12][R124.64+0x80], R180 ;  /* 0x000080b47c007986 */ /* 0x000fe8000c10190c */
[----:B------:R-:W-:Y:S04]  /*3800*/  STG.E desc[UR12][R124.64+0x100], R52 ;  /* 0x000100347c007986 */ /* 0x000fe8000c10190c */
[----:B--2---:R-:W-:Y:S04]  /*3810*/  STG.E desc[UR12][R124.64+0x180], R80 ;  /* 0x000180507c007986 */ /* 0x004fe8000c10190c */
[----:B------:R-:W-:Y:S04]  /*3820*/  STG.E desc[UR12][R126.64], R173 ;  /* 0x000000ad7e007986 */ /* 0x000fe8000c10190c */
        /* <DEDUP_REMOVED lines=14> */
[----:B----4-:R-:W-:Y:S04]  /*3910*/  STG.E desc[UR12][R134.64+0x180], R88 ;  /* 0x0001805886007986 */ /* 0x010fe8000c10190c */
        /* <DEDUP_REMOVED lines=16> */
[----:B------:R-:W1:Y:S04]  /*3a20*/  LDSM.16.M88.4 R28, [R136+0x500] ;  /* 0x00050000881c783b */ /* 0x000e680000000200 */
        /* <DEDUP_REMOVED lines=15> */
[----:B0-----:R0:W-:Y:S04]  /*3b20*/  STG.E desc[UR12][R96.64+0x180], R4 ;  /* 0x0001800460007986 */ /* 0x0011e8000c10190c */
[----:B------:R-:W2:Y:S04]  /*3b30*/  LDSM.16.M88.4 R48, [R136+0x600] ;  /* 0x000600008830783b */ /* 0x000ea80000000200 */
[----:B------:R-:W-:Y:S04]  /*3b40*/  STG.E desc[UR12][R94.64], R21 ;  /* 0x000000155e007986 */ /* 0x000fe8000c10190c */
[----:B------:R-:W-:Y:S01]  /*3b50*/  STG.E desc[UR12][R94.64+0x80], R41 ;  /* 0x000080295e007986 */ /* 0x000fe2000c10190c */
[----:B0-----:R-:W-:-:S02]  /*3b60*/  LEA.HI.X R4, R0, UR17, RZ, 0x2, P2 ;  /* 0x0000001100047c11 */ /* 0x001fc400090f14ff */
[----:B------:R-:W-:Y:S01]  /*3b70*/  LEA.HI.X R0, R3, UR5, RZ, 0x2, P5 ;  /* 0x0000000503007c11 */ /* 0x000fe2000a8f14ff */
[----:B------:R-:W-:Y:S02]  /*3b80*/  STG.E desc[UR12][R94.64+0x100], R65 ;  /* 0x000100415e007986 */ /* 0x000fe4000c10190c */
[----:B------:R-:W-:Y:S02]  /*3b90*/  IMAD.X R3, RZ, RZ, R4, P4 ;  /* 0x000000ffff037224 */ /* 0x000fe400020e0604 */
[----:B------:R-:W-:Y:S01]  /*3ba0*/  STG.E desc[UR12][R94.64+0x180], R5 ;  /* 0x000180055e007986 */ /* 0x000fe2000c10190c */
[----:B------:R-:W-:-:S03]  /*3bb0*/  IMAD.X R155, RZ, RZ, R0, P3 ;  /* 0x000000ffff9b7224 */ /* 0x000fc600018e0600 */
[----:B------:R-:W-:Y:S04]  /*3bc0*/  STG.E desc[UR12][R98.64], R22 ;  /* 0x0000001662007986 */ /* 0x000fe8000c10190c */
[----:B------:R-:W-:Y:S04]  /*3bd0*/  STG.E desc[UR12][R98.64+0x80], R42 ;  /* 0x0000802a62007986 */ /* 0x000fe8000c10190c */
[----:B------:R-:W-:Y:S04]  /*3be0*/  STG.E desc[UR12][R98.64+0x100], R66 ;  /* 0x0001004262007986 */ /* 0x000fe8000c10190c */
[----:B------:R-:W-:Y:S04]  /*3bf0*/  STG.E desc[UR12][R98.64+0x180], R6 ;  /* 0x0001800662007986 */ /* 0x000fe8000c10190c */
[----:B------:R-:W-:Y:S04]  /*3c00*/  STG.E desc[UR12][R100.64], R23 ;  /* 0x0000001764007986 */ /* 0x000fe8000c10190c */
[----:B------:R-:W0:Y:S04]  /*3c10*/  LDSM.16.M88.4 R20, [R136+0x700] ;  /* 0x000700008814783b */ /* 0x000e280000000200 */
[----:B------:R3:W-:Y:S04]  /*3c20*/  STG.E desc[UR12][R100.64+0x80], R43 ;  /* 0x0000802b64007986 */ /* 0x0007e8000c10190c */
[----:B------:R3:W-:Y:S04]  /*3c30*/  STG.E desc[UR12][R100.64+0x100], R67 ;  /* 0x0001004364007986 */ /* 0x0007e8000c10190c */
[----:B------:R3:W-:Y:S04]  /*3c40*/  STG.E desc[UR12][R100.64+0x180], R7 ;  /* 0x0001800764007986 */ /* 0x0007e8000c10190c */
[----:B------:R3:W-:Y:S04]  /*3c50*/  STG.E desc[UR12][R102.64], R16 ;  /* 0x0000001066007986 */ /* 0x0007e8000c10190c */
[----:B------:R3:W-:Y:S04]  /*3c60*/  STG.E desc[UR12][R102.64+0x80], R36 ;  /* 0x0000802466007986 */ /* 0x0007e8000c10190c */
[----:B------:R3:W-:Y:S04]  /*3c70*/  STG.E desc[UR12][R102.64+0x100], R68 ;  /* 0x0001004466007986 */ /* 0x0007e8000c10190c */
[----:B-1----:R3:W-:Y:S04]  /*3c80*/  STG.E desc[UR12][R102.64+0x180], R28 ;  /* 0x0001801c66007986 */ /* 0x0027e8000c10190c */
[----:B------:R3:W-:Y:S04]  /*3c90*/  STG.E desc[UR12][R104.64], R17 ;  /* 0x0000001168007986 */ /* 0x0007e8000c10190c */
        /* <DEDUP_REMOVED lines=14> */
[----:B--2---:R3:W-:Y:S04]  /*3d80*/  STG.E desc[UR12][R110.64+0x180], R48 ;  /* 0x000180306e007986 */ /* 0x0047e8000c10190c */
        /* <DEDUP_REMOVED lines=15> */
[----:B0-----:R3:W-:Y:S04]  /*3e80*/  STG.E desc[UR12][R152.64+0x180], R20 ;  /* 0x0001801498007986 */ /* 0x0017e8000c10190c */
        /* <DEDUP_REMOVED lines=11> */
[----:B------:R3:W-:Y:S01]  /*3f40*/  STG.E desc[UR12][R154.64+0x180], R23 ;  /* 0x000180179a007986 */ /* 0x0007e2000c10190c */
[----:B------:R-:W-:Y:S06]  /*3f50*/  BAR.SYNC.DEFER_BLOCKING 0x0 ;  /* 0x0000000000007b1d */ /* 0x000fec0000010000 */
[----:B------:R-:W-:Y:S05]  /*3f60*/  @P1 BRA `(.L_x_8) ;  /* 0x00000000009c1947 */ /* 0x000fea0003800000 */
[----:B------:R-:W-:Y:S01]  /*3f70*/  NOP ;  /* 0x0000000000007918 */ /* 0x000fe20000000000 */
[----:B------:R-:W-:Y:S01]  /*3f80*/  UMOV UR4, 0x50 ;  /* 0x0000005000047882 */ /* 0x000fe20000000000 */
[----:B------:R-:W-:Y:S01]  /*3f90*/  IMAD.U32 R0, RZ, RZ, UR11 ;  /* 0x0000000bff007e24 */ /* 0x000fe2000f8e00ff */
[----:B------:R-:W-:Y:S01]  /*3fa0*/  ULEA UR6, UR6, UR4, 0x18 ;  /* 0x0000000406067291 */ /* 0x000fe2000f8ec0ff */
[----:B---3--:R-:W-:Y:S02]  /*3fb0*/  IMAD.MOV.U32 R3, RZ, RZ, 0xf ;  /* 0x0000000fff037424 */ /* 0x008fe400078e00ff */
[----:B------:R-:W-:Y:S01]  /*3fc0*/  IMAD.MOV.U32 R7, RZ, RZ, 0x1 ;  /* 0x00000001ff077424 */ /* 0x000fe200078e00ff */
[----:B------:R-:W-:-:S04]  /*3fd0*/  LOP3.LUT R0, R0, 0xffff, RZ, 0xc0, !PT ;  /* 0x0000ffff00007812 */ /* 0x000fc800078ec0ff */
[----:B------:R-:W-:Y:S01]  /*3fe0*/  SHF.R.U32.HI R0, RZ, 0x5, R0 ;  /* 0x00000005ff007819 */ /* 0x000fe20000011600 */
[----:B------:R-:W0:Y:S04]  /*3ff0*/  LDS R5, [UR6] ;  /* 0x00000006ff057984 */ /* 0x000e280008000800 */
[----:B------:R-:W-:Y:S01]  /*4000*/  VIADD R2, R0, 0x10 ;  /* 0x0000001000027836 */ /* 0x000fe20000000000 */
[----:B------:R-:W-:-:S04]  /*4010*/  SHF.L.U32 R0, R3, R0, RZ ;  /* 0x0000000003007219 */ /* 0x000fc800000006ff */
[----:B------:R-:W-:-:S04]  /*4020*/  SHF.L.U32 R3, R7, R2, RZ ;  /* 0x0000000207037219 */ /* 0x000fc800000006ff */
[----:B------:R-:W-:-:S04]  /*4030*/  LOP3.LUT R0, R3, R0, RZ, 0xfc, !PT ;  /* 0x0000000003007212 */ /* 0x000fc800078efcff */
[C---:B------:R-:W-:Y:S02]  /*4040*/  LOP3.LUT R2, R0.reuse, 0xffff, RZ, 0xc0, !PT ;  /* 0x0000ffff00027812 */ /* 0x040fe400078ec0ff */
[----:B0-----:R-:W-:-:S04]  /*4050*/  LOP3.LUT R3, R0, 0xffff, R5, 0x80, !PT ;  /* 0x0000ffff00037812 */ /* 0x001fc800078e8005 */
[----:B------:R-:W-:-:S13]  /*4060*/  ISETP.NE.AND P0, PT, R3, R2, PT ;  /* 0x000000020300720c */ /* 0x000fda0003f05270 */
[----:B------:R-:W-:Y:S05]  /*4070*/  @P0 BRA `(.L_x_9) ;  /* 0x0000000000500947 */ /* 0x000fea0003800000 */
[----:B------:R-:W-:Y:S02]  /*4080*/  SHF.R.U32.HI R5, RZ, 0x10, R5 ;  /* 0x00000010ff057819 */ /* 0x000fe40000011605 */
[----:B------:R-:W-:-:S04]  /*4090*/  SHF.R.U32.HI R2, RZ, 0x10, R0 ;  /* 0x00000010ff027819 */ /* 0x000fc80000011600 */
[----:B------:R-:W-:-:S04]  /*40a0*/  LOP3.LUT R5, R5, R2, RZ, 0xc0, !PT ;  /* 0x0000000205057212 */ /* 0x000fc800078ec0ff */
[----:B------:R-:W-:-:S13]  /*40b0*/  ISETP.NE.AND P0, PT, R5, R2, PT ;  /* 0x000000020500720c */ /* 0x000fda0003f05270 */
[----:B------:R-:W-:Y:S05]  /*40c0*/  @P0 BRA `(.L_x_10) ;  /* 0x0000000000300947 */ /* 0x000fea0003800000 */
[----:B------:R-:W-:Y:S01]  /*40d0*/  R2UR UR4, R0 ;  /* 0x00000000000472ca */ /* 0x000fe200000e0000 */
[----:B------:R-:W-:Y:S01]  /*40e0*/  VOTEU.ANY UR5, UPT, PT ;  /* 0x0000000000057886 */ /* 0x000fe200038e0100 */
[----:B------:R-:W0:Y:S01]  /*40f0*/  S2R R0, SR_LANEID ;  /* 0x0000000000007919 */ /* 0x000e220000000000 */
[----:B------:R-:W-:-:S10]  /*4100*/  UFLO.U32 UR5, UR5 ;  /* 0x00000005000572bd */ /* 0x000fd400080e0000 */
[----:B------:R-:W-:-:S06]  /*4110*/  ULOP3.LUT UR4, URZ, UR4, URZ, 0x33, !UPT ;  /* 0x00000004ff047292 */ /* 0x000fcc000f8e33ff */
[----:B------:R-:W-:-:S04]  /*4120*/  IMAD.U32 R2, RZ, RZ, UR4 ;  /* 0x00000004ff027e24 */ /* 0x000fc8000f8e00ff */
[----:B------:R-:W1:Y:S02]  /*4130*/  REDUX UR7, R2 ;  /* 0x00000000020773c4 */ /* 0x000e640000000000 */
[----:B------:R2:W-:Y:S01]  /*4140*/  UTCATOMSWS.AND URZ, UR4 ;  /* 0x0000000400ff79e3 */ /* 0x0005e20008000000 */
[----:B0-----:R-:W-:Y:S01]  /*4150*/  ISETP.EQ.U32.AND P0, PT, R0, UR5, PT ;  /* 0x0000000500007c0c */ /* 0x001fe2000bf02070 */
[----:B-1----:R-:W-:-:S12]  /*4160*/  IMAD.U32 R0, RZ, RZ, UR7 ;  /* 0x00000007ff007e24 */ /* 0x002fd8000f8e00ff */
[----:B------:R2:W-:Y:S01]  /*4170*/  @P0 ATOMS.AND RZ, [UR6], R0 ;  /* 0x00000000ffff098c */ /* 0x0005e2000a800006 */
[----:B------:R-:W-:Y:S05]  /*4180*/  BRA `(.L_x_8) ;  /* 0x0000000000147947 */ /* 0x000fea0003800000 */
.L_x_10:
[----:B------:R-:W-:-:S07]  /*4190*/  MOV R2, 0x41b0 ;  /* 0x000041b000027802 */ /* 0x000fce0000000f00 */
[----:B------:R-:W-:Y:S05]  /*41a0*/  CALL.REL.NOINC `($__internal_0_$__cuda_sm10x_tcgen05_guardrail_trap_col_being_dealloced_not_returned_by_alloc) ;  /* 0x0000000000207944 */ /* 0x000fea0003c00000 */
[----:B------:R-:W-:Y:S05]  /*41b0*/  BRA `(.L_x_8) ;  /* 0x0000000000087947 */ /* 0x000fea0003800000 */
.L_x_9:
[----:B------:R-:W-:-:S07]  /*41c0*/  MOV R2, 0x41e0 ;  /* 0x000041e000027802 */ /* 0x000fce0000000f00 */
[----:B------:R-:W-:Y:S05]  /*41d0*/  CALL.REL.NOINC `($__internal_2_$__cuda_sm10x_tcgen05_guardrail_trap_unallocated_columns_being_dealloced) ;  /* 0x00000000002c7944 */ /* 0x000fea0003c00000 */
.L_x_8:
[----:B------:R-:W-:Y:S01]  /*41e0*/  NOP ;  /* 0x0000000000007918 */ /* 0x000fe20000000000 */
[----:B--2---:R-:W-:Y:S05]  /*41f0*/  EXIT ;  /* 0x000000000000794d */ /* 0x004fea0003800000 */
.L_x_7:
[----:B------:R-:W1:Y:S02]  /*4200*/  SYNCS.PHASECHK.TRANS64.TRYWAIT P0, [UR7+0x8000], RZ ;  /* 0x008000ffff0075a7 */ /* 0x000e640008001107 */
[----:B-1----:R-:W-:Y:S05]  /*4210*/  @!P0 BRA `(.L_x_7) ;  /* 0xfffffffc00f88947 */ /* 0x002fea000383ffff */
[----:B------:R-:W-:Y:S05]  /*4220*/  BRA `(.L_x_11) ;  /* 0xffffffe400147947 */ /* 0x000fea000383ffff */
        .weak           $__internal_0_$__cuda_sm10x_tcgen05_guardrail_trap_col_being_dealloced_not_returned_by_alloc
        .type           $__internal_0_$__cuda_sm10x_tcgen05_guardrail_trap_col_being_dealloced_not_returned_by_alloc,@function
        .size           $__internal_0_$__cuda_sm10x_tcgen05_guardrail_trap_col_being_dealloced_not_returned_by_alloc,($__internal_1_$__cuda_sm10x_tcgen05_guardrail_trap_phase_invalid_during_alloc - $__internal_0_$__cuda_sm10x_tcgen05_guardrail_trap_col_being_dealloced_not_returned_by_alloc)
$__internal_0_$__cuda_sm10x_tcgen05_guardrail_trap_col_being_dealloced_not_returned_by_alloc:
[----:B------:R-:W-:Y:S05]  /*4230*/  BPT.TRAP 0x1 ;  /* 0x000000040000795c */ /* 0x000fea0000300000 */
[----:B------:R-:W-:-:S04]  /*4240*/  IMAD.MOV.U32 R3, RZ, RZ, 0x0 ;  /* 0x00000000ff037424 */ /* 0x000fc800078e00ff */
[----:B------:R-:W-:Y:S05]  /*4250*/  RET.REL.NODEC R2 `(gluon_mma) ;  /* 0xffffffbc02687950 */ /* 0x000fea0003c3ffff */
        .weak           $__internal_1_$__cuda_sm10x_tcgen05_guardrail_trap_phase_invalid_during_alloc
        .type           $__internal_1_$__cuda_sm10x_tcgen05_guardrail_trap_phase_invalid_during_alloc,@function
        .size           $__internal_1_$__cuda_sm10x_tcgen05_guardrail_trap_phase_invalid_during_alloc,($__internal_2_$__cuda_sm10x_tcgen05_guardrail_trap_unallocated_columns_being_dealloced - $__internal_1_$__cuda_sm10x_tcgen05_guardrail_trap_phase_invalid_during_alloc)
$__internal_1_$__cuda_sm10x_tcgen05_guardrail_trap_phase_invalid_during_alloc:
[----:B------:R-:W-:Y:S05]  /*4260*/  BPT.TRAP 0x1 ;  /* 0x000000040000795c */ /* 0x000fea0000300000 */
[----:B------:R-:W-:-:S04]  /*4270*/  IMAD.MOV.U32 R3, RZ, RZ, 0x0 ;  /* 0x00000000ff037424 */ /* 0x000fc800078e00ff */
[----:B------:R-:W-:Y:S05]  /*4280*/  RET.REL.NODEC R2 `(gluon_mma) ;  /* 0xffffffbc025c7950 */ /* 0x000fea0003c3ffff */
        .weak           $__internal_2_$__cuda_sm10x_tcgen05_guardrail_trap_unallocated_columns_being_dealloced
        .type           $__internal_2_$__cuda_sm10x_tcgen05_guardrail_trap_unallocated_columns_being_dealloced,@function
        .size           $__internal_2_$__cuda_sm10x_tcgen05_guardrail_trap_unallocated_columns_being_dealloced,(.L_x_15 - $__internal_2_$__cuda_sm10x_tcgen05_guardrail_trap_unallocated_columns_being_dealloced)
$__internal_2_$__cuda_sm10x_tcgen05_guardrail_trap_unallocated_columns_being_dealloced:
[----:B------:R-:W-:Y:S05]  /*4290*/  BPT.TRAP 0x1 ;  /* 0x000000040000795c */ /* 0x000fea0000300000 */
[----:B------:R-:W-:-:S04]  /*42a0*/  IMAD.MOV.U32 R3, RZ, RZ, 0x0 ;  /* 0x00000000ff037424 */ /* 0x000fc800078e00ff */
[----:B------:R-:W-:Y:S05]  /*42b0*/  RET.REL.NODEC R2 `(gluon_mma) ;  /* 0xffffffbc02507950 */ /* 0x000fea0003c3ffff */
.L_x_12:
[----:B------:R-:W-:-:S00]  /*42c0*/  BRA `(.L_x_12) ;  /* 0xfffffffc00fc7947 */ /* 0x000fc0000383ffff */
[----:B------:R-:W-:-:S00]  /*42d0*/  NOP ;  /* 0x0000000000007918 */ /* 0x000fc00000000000 */
        /* <DEDUP_REMOVED lines=10> */
.L_x_15:


//--------------------- .nv.shared.gluon_mma      --------------------------
	.section	.nv.shared.gluon_mma,"aw",@nobits
	.sectionflags	@""
	.align	16
	.zero		1024


//--------------------- .nv.shared.reserved.0     --------------------------
	.section	.nv.shared.reserved.0,"aw",@nobits
	.align	8
	.weak		__nv_reservedSMEM_offset_0_alias
	.size		__nv_reservedSMEM_offset_0_alias, 0, 64
	.other		__nv_reservedSMEM_offset_0_alias,@"STO_CUDA_RESERVED_SHARED STV_DEFAULT"
__nv_reservedSMEM_offset_0_alias:
	.zero		0
.nv.shared.reserved.0:
	.zero		64
	.weak		__nv_reservedSMEM_allocation_phase
	.type		__nv_reservedSMEM_allocation_phase,@object
	.size		__nv_reservedSMEM_allocation_phase,(.L_0 - __nv_reservedSMEM_allocation_phase)
__nv_reservedSMEM_allocation_phase:
	.zero		1
.L_0:
	.zero		7
	.weak		__nv_reservedSMEM_devtool_atexit_pc
	.type		__nv_reservedSMEM_devtool_atexit_pc,@object
	.size		__nv_reservedSMEM_devtool_atexit_pc,(__nv_reservedSMEM_allocation_mask - __nv_reservedSMEM_devtool_atexit_pc)
__nv_reservedSMEM_devtool_atexit_pc:
	.zero		8
	.weak		__nv_reservedSMEM_allocation_mask
	.type		__nv_reservedSMEM_allocation_mask,@object
	.size		__nv_reservedSMEM_allocation_mask,(.L_2 - __nv_reservedSMEM_allocation_mask)
__nv_reservedSMEM_allocation_mask:
	.zero		4
.L_2:


//--------------------- .nv.constant0.gluon_mma   --------------------------
	.section	.nv.constant0.gluon_mma,"a",@progbits
	.sectionflags	@""
	.align	4
.nv.constant0.gluon_mma:
	.zero		936


//--------------------- SYMBOLS --------------------------

	.type		.nv.reservedSmem.offset0,@object
	.size		.nv.reservedSmem.offset0,0x4
	.type		.nv.reservedSmem.cap,@object
	.size		.nv.reservedSmem.cap,0x4
